







.version 5.0
.target sm_61
.address_size 64


.global .align 8 .b8 _ZTVSt9basic_iosIcSt11char_traitsIcEE[32];
.global .align 8 .b8 _ZTTSo[8];
.global .align 8 .b8 _ZTVSt15basic_streambufIcSt11char_traitsIcEE[128];
.global .align 8 .b8 _ZTVNSt7__cxx1115basic_stringbufIcSt11char_traitsIcESaIcEEE[128];
.global .align 8 .b8 _ZTTNSt7__cxx1119basic_ostringstreamIcSt11char_traitsIcESaIcEEE[8];
.global .align 8 .b8 _ZTVN10__cxxabiv119__pointer_type_infoE[8];
.global .align 8 .b8 _ZTVN10__cxxabiv120__function_type_infoE[8];
.global .align 8 .b8 _ZTVN10__cxxabiv117__class_type_infoE[8];
.global .align 8 .b8 _ZTVN10__cxxabiv120__si_class_type_infoE[8];
.global .align 8 .b8 _ZTVSt9exception[40];
.global .align 8 .b8 _ZTVN3c105ErrorE[40];
.global .align 8 .b8 _ZTVN3c1020intrusive_ptr_targetE[40];
.global .align 8 .b8 _ZTVN3c1011StorageImplE[40];
.global .align 8 .b8 _ZTVN6caffe28OperatorINS_11CUDAContextEEE[136];
.global .align 8 .b8 _ZTVN6caffe218UpsampleBilinearOpIfNS_11CUDAContextEEE[136];
.global .align 8 .b8 _ZTVN6caffe226UpsampleBilinearGradientOpIfNS_11CUDAContextEEE[136];

.visible .entry _ZN6caffe270_GLOBAL__N__46_tmpxft_0000688a_00000000_7_upsample_op_cpp1_ii_9a24acd222UpsampleBilinearKernelEiiiiiiffPKfPf(
.param .u32 _ZN6caffe270_GLOBAL__N__46_tmpxft_0000688a_00000000_7_upsample_op_cpp1_ii_9a24acd222UpsampleBilinearKernelEiiiiiiffPKfPf_param_0,
.param .u32 _ZN6caffe270_GLOBAL__N__46_tmpxft_0000688a_00000000_7_upsample_op_cpp1_ii_9a24acd222UpsampleBilinearKernelEiiiiiiffPKfPf_param_1,
.param .u32 _ZN6caffe270_GLOBAL__N__46_tmpxft_0000688a_00000000_7_upsample_op_cpp1_ii_9a24acd222UpsampleBilinearKernelEiiiiiiffPKfPf_param_2,
.param .u32 _ZN6caffe270_GLOBAL__N__46_tmpxft_0000688a_00000000_7_upsample_op_cpp1_ii_9a24acd222UpsampleBilinearKernelEiiiiiiffPKfPf_param_3,
.param .u32 _ZN6caffe270_GLOBAL__N__46_tmpxft_0000688a_00000000_7_upsample_op_cpp1_ii_9a24acd222UpsampleBilinearKernelEiiiiiiffPKfPf_param_4,
.param .u32 _ZN6caffe270_GLOBAL__N__46_tmpxft_0000688a_00000000_7_upsample_op_cpp1_ii_9a24acd222UpsampleBilinearKernelEiiiiiiffPKfPf_param_5,
.param .f32 _ZN6caffe270_GLOBAL__N__46_tmpxft_0000688a_00000000_7_upsample_op_cpp1_ii_9a24acd222UpsampleBilinearKernelEiiiiiiffPKfPf_param_6,
.param .f32 _ZN6caffe270_GLOBAL__N__46_tmpxft_0000688a_00000000_7_upsample_op_cpp1_ii_9a24acd222UpsampleBilinearKernelEiiiiiiffPKfPf_param_7,
.param .u64 _ZN6caffe270_GLOBAL__N__46_tmpxft_0000688a_00000000_7_upsample_op_cpp1_ii_9a24acd222UpsampleBilinearKernelEiiiiiiffPKfPf_param_8,
.param .u64 _ZN6caffe270_GLOBAL__N__46_tmpxft_0000688a_00000000_7_upsample_op_cpp1_ii_9a24acd222UpsampleBilinearKernelEiiiiiiffPKfPf_param_9
)
{
.reg .pred %p<17>;
.reg .f32 %f<95>;
.reg .b32 %r<93>;
.reg .b64 %rd<57>;


ld.param.u32 %r4, [_ZN6caffe270_GLOBAL__N__46_tmpxft_0000688a_00000000_7_upsample_op_cpp1_ii_9a24acd222UpsampleBilinearKernelEiiiiiiffPKfPf_param_2];
ld.param.u32 %r5, [_ZN6caffe270_GLOBAL__N__46_tmpxft_0000688a_00000000_7_upsample_op_cpp1_ii_9a24acd222UpsampleBilinearKernelEiiiiiiffPKfPf_param_3];
ld.param.u32 %r6, [_ZN6caffe270_GLOBAL__N__46_tmpxft_0000688a_00000000_7_upsample_op_cpp1_ii_9a24acd222UpsampleBilinearKernelEiiiiiiffPKfPf_param_4];
ld.param.u32 %r7, [_ZN6caffe270_GLOBAL__N__46_tmpxft_0000688a_00000000_7_upsample_op_cpp1_ii_9a24acd222UpsampleBilinearKernelEiiiiiiffPKfPf_param_5];
ld.param.u64 %rd14, [_ZN6caffe270_GLOBAL__N__46_tmpxft_0000688a_00000000_7_upsample_op_cpp1_ii_9a24acd222UpsampleBilinearKernelEiiiiiiffPKfPf_param_8];
ld.param.u64 %rd15, [_ZN6caffe270_GLOBAL__N__46_tmpxft_0000688a_00000000_7_upsample_op_cpp1_ii_9a24acd222UpsampleBilinearKernelEiiiiiiffPKfPf_param_9];
cvta.to.global.u64 %rd1, %rd15;
cvta.to.global.u64 %rd2, %rd14;
mov.u32 %r1, %ntid.x;
mov.u32 %r8, %ctaid.x;
mov.u32 %r9, %tid.x;
mad.lo.s32 %r10, %r1, %r8, %r9;
cvt.u64.u32	%rd56, %r10;
ld.param.s32 %rd4, [_ZN6caffe270_GLOBAL__N__46_tmpxft_0000688a_00000000_7_upsample_op_cpp1_ii_9a24acd222UpsampleBilinearKernelEiiiiiiffPKfPf_param_0];
setp.ge.u64	%p1, %rd56, %rd4;
@%p1 bra BB0_8;

add.s32 %r2, %r4, -1;
add.s32 %r3, %r5, -1;
cvt.rn.f32.s32	%f3, %r4;
add.f32 %f4, %f3, 0fBF800000;
cvt.rn.f32.s32	%f5, %r6;
add.f32 %f6, %f5, 0fBF800000;
div.rn.f32 %f1, %f4, %f6;
cvt.rn.f32.s32	%f7, %r5;
add.f32 %f8, %f7, 0fBF800000;
cvt.rn.f32.s32	%f9, %r7;
add.f32 %f10, %f9, 0fBF800000;
div.rn.f32 %f2, %f8, %f10;
mov.u32 %r11, %nctaid.x;
mul.lo.s32 %r12, %r11, %r1;
cvt.u64.u32	%rd5, %r12;
setp.gt.s32	%p2, %r6, 1;
@%p2 bra BB0_5;
bra.uni BB0_2;

BB0_5:
setp.gt.s32	%p10, %r7, 1;
@%p10 bra BB0_7;
bra.uni BB0_6;

BB0_7:
cvt.u32.u64	%r73, %rd56;
rem.s32 %r74, %r73, %r7;
div.s32 %r75, %r73, %r7;
rem.s32 %r76, %r75, %r6;
div.s32 %r77, %r75, %r6;
cvt.rn.f32.s32	%f74, %r76;
cvt.rn.f32.s32	%f75, %r74;
mul.f32 %f76, %f74, %f1;
cvt.rzi.s32.f32	%r78, %f76;
setp.lt.s32	%p14, %r78, %r2;
selp.u32	%r79, 1, 0, %p14;
cvt.rn.f32.s32	%f77, %r78;
sub.f32 %f78, %f76, %f77;
mov.f32 %f79, 0f3F800000;
sub.f32 %f80, %f79, %f78;
mul.f32 %f81, %f75, %f2;
cvt.rzi.s32.f32	%r80, %f81;
setp.lt.s32	%p15, %r80, %r3;
selp.u32	%r81, 1, 0, %p15;
cvt.rn.f32.s32	%f82, %r80;
sub.f32 %f83, %f81, %f82;
sub.f32 %f84, %f79, %f83;
mul.lo.s32 %r82, %r77, %r4;
add.s32 %r83, %r82, %r78;
mul.lo.s32 %r84, %r83, %r5;
add.s32 %r85, %r84, %r80;
mul.wide.s32 %rd46, %r85, 4;
add.s64 %rd47, %rd2, %rd46;
ld.global.f32 %f85, [%rd47];
add.s32 %r86, %r81, %r80;
add.s32 %r87, %r84, %r86;
mul.wide.s32 %rd48, %r87, 4;
add.s64 %rd49, %rd2, %rd48;
ld.global.f32 %f86, [%rd49];
mul.f32 %f87, %f83, %f86;
fma.rn.f32 %f88, %f85, %f84, %f87;
add.s32 %r88, %r79, %r78;
add.s32 %r89, %r88, %r82;
mul.lo.s32 %r90, %r89, %r5;
add.s32 %r91, %r90, %r80;
mul.wide.s32 %rd50, %r91, 4;
add.s64 %rd51, %rd2, %rd50;
ld.global.f32 %f89, [%rd51];
add.s32 %r92, %r90, %r86;
mul.wide.s32 %rd52, %r92, 4;
add.s64 %rd53, %rd2, %rd52;
ld.global.f32 %f90, [%rd53];
mul.f32 %f91, %f83, %f90;
fma.rn.f32 %f92, %f84, %f89, %f91;
mul.f32 %f93, %f78, %f92;
fma.rn.f32 %f94, %f80, %f88, %f93;
shl.b64 %rd54, %rd56, 2;
add.s64 %rd55, %rd1, %rd54;
st.global.f32 [%rd55], %f94;
add.s64 %rd56, %rd5, %rd56;
setp.lt.u64	%p16, %rd56, %rd4;
@%p16 bra BB0_7;
bra.uni BB0_8;

BB0_6:
cvt.u32.u64	%r53, %rd56;
rem.s32 %r54, %r53, %r7;
div.s32 %r55, %r53, %r7;
rem.s32 %r56, %r55, %r6;
div.s32 %r57, %r55, %r6;
cvt.rn.f32.s32	%f53, %r56;
cvt.rn.f32.s32	%f54, %r54;
mul.f32 %f55, %f53, %f1;
cvt.rzi.s32.f32	%r58, %f55;
setp.lt.s32	%p11, %r58, %r2;
selp.u32	%r59, 1, 0, %p11;
cvt.rn.f32.s32	%f56, %r58;
sub.f32 %f57, %f55, %f56;
mov.f32 %f58, 0f3F800000;
sub.f32 %f59, %f58, %f57;
mul.f32 %f60, %f54, 0f00000000;
cvt.rzi.s32.f32	%r60, %f60;
setp.lt.s32	%p12, %r60, %r3;
selp.u32	%r61, 1, 0, %p12;
cvt.rn.f32.s32	%f61, %r60;
sub.f32 %f62, %f60, %f61;
sub.f32 %f63, %f58, %f62;
mul.lo.s32 %r62, %r57, %r4;
add.s32 %r63, %r62, %r58;
mul.lo.s32 %r64, %r63, %r5;
add.s32 %r65, %r64, %r60;
mul.wide.s32 %rd36, %r65, 4;
add.s64 %rd37, %rd2, %rd36;
ld.global.f32 %f64, [%rd37];
add.s32 %r66, %r61, %r60;
add.s32 %r67, %r64, %r66;
mul.wide.s32 %rd38, %r67, 4;
add.s64 %rd39, %rd2, %rd38;
ld.global.f32 %f65, [%rd39];
mul.f32 %f66, %f62, %f65;
fma.rn.f32 %f67, %f64, %f63, %f66;
add.s32 %r68, %r59, %r58;
add.s32 %r69, %r68, %r62;
mul.lo.s32 %r70, %r69, %r5;
add.s32 %r71, %r70, %r60;
mul.wide.s32 %rd40, %r71, 4;
add.s64 %rd41, %rd2, %rd40;
ld.global.f32 %f68, [%rd41];
add.s32 %r72, %r70, %r66;
mul.wide.s32 %rd42, %r72, 4;
add.s64 %rd43, %rd2, %rd42;
ld.global.f32 %f69, [%rd43];
mul.f32 %f70, %f62, %f69;
fma.rn.f32 %f71, %f63, %f68, %f70;
mul.f32 %f72, %f57, %f71;
fma.rn.f32 %f73, %f59, %f67, %f72;
shl.b64 %rd44, %rd56, 2;
add.s64 %rd45, %rd1, %rd44;
st.global.f32 [%rd45], %f73;
add.s64 %rd56, %rd5, %rd56;
setp.lt.u64	%p13, %rd56, %rd4;
@%p13 bra BB0_6;
bra.uni BB0_8;

BB0_2:
setp.gt.s32	%p3, %r7, 1;
@%p3 bra BB0_4;
bra.uni BB0_3;

BB0_4:
cvt.u32.u64	%r33, %rd56;
rem.s32 %r34, %r33, %r7;
div.s32 %r35, %r33, %r7;
rem.s32 %r36, %r35, %r6;
div.s32 %r37, %r35, %r6;
cvt.rn.f32.s32	%f32, %r36;
cvt.rn.f32.s32	%f33, %r34;
mul.f32 %f34, %f32, 0f00000000;
cvt.rzi.s32.f32	%r38, %f34;
setp.lt.s32	%p7, %r38, %r2;
selp.u32	%r39, 1, 0, %p7;
cvt.rn.f32.s32	%f35, %r38;
sub.f32 %f36, %f34, %f35;
mov.f32 %f37, 0f3F800000;
sub.f32 %f38, %f37, %f36;
mul.f32 %f39, %f33, %f2;
cvt.rzi.s32.f32	%r40, %f39;
setp.lt.s32	%p8, %r40, %r3;
selp.u32	%r41, 1, 0, %p8;
cvt.rn.f32.s32	%f40, %r40;
sub.f32 %f41, %f39, %f40;
sub.f32 %f42, %f37, %f41;
mul.lo.s32 %r42, %r37, %r4;
add.s32 %r43, %r42, %r38;
mul.lo.s32 %r44, %r43, %r5;
add.s32 %r45, %r44, %r40;
mul.wide.s32 %rd26, %r45, 4;
add.s64 %rd27, %rd2, %rd26;
ld.global.f32 %f43, [%rd27];
add.s32 %r46, %r41, %r40;
add.s32 %r47, %r44, %r46;
mul.wide.s32 %rd28, %r47, 4;
add.s64 %rd29, %rd2, %rd28;
ld.global.f32 %f44, [%rd29];
mul.f32 %f45, %f41, %f44;
fma.rn.f32 %f46, %f43, %f42, %f45;
add.s32 %r48, %r39, %r38;
add.s32 %r49, %r48, %r42;
mul.lo.s32 %r50, %r49, %r5;
add.s32 %r51, %r50, %r40;
mul.wide.s32 %rd30, %r51, 4;
add.s64 %rd31, %rd2, %rd30;
ld.global.f32 %f47, [%rd31];
add.s32 %r52, %r50, %r46;
mul.wide.s32 %rd32, %r52, 4;
add.s64 %rd33, %rd2, %rd32;
ld.global.f32 %f48, [%rd33];
mul.f32 %f49, %f41, %f48;
fma.rn.f32 %f50, %f42, %f47, %f49;
mul.f32 %f51, %f36, %f50;
fma.rn.f32 %f52, %f38, %f46, %f51;
shl.b64 %rd34, %rd56, 2;
add.s64 %rd35, %rd1, %rd34;
st.global.f32 [%rd35], %f52;
add.s64 %rd56, %rd5, %rd56;
setp.lt.u64	%p9, %rd56, %rd4;
@%p9 bra BB0_4;
bra.uni BB0_8;

BB0_3:
cvt.u32.u64	%r13, %rd56;
rem.s32 %r14, %r13, %r7;
div.s32 %r15, %r13, %r7;
rem.s32 %r16, %r15, %r6;
div.s32 %r17, %r15, %r6;
cvt.rn.f32.s32	%f11, %r16;
cvt.rn.f32.s32	%f12, %r14;
mul.f32 %f13, %f11, 0f00000000;
cvt.rzi.s32.f32	%r18, %f13;
setp.lt.s32	%p4, %r18, %r2;
selp.u32	%r19, 1, 0, %p4;
cvt.rn.f32.s32	%f14, %r18;
sub.f32 %f15, %f13, %f14;
mov.f32 %f16, 0f3F800000;
sub.f32 %f17, %f16, %f15;
mul.f32 %f18, %f12, 0f00000000;
cvt.rzi.s32.f32	%r20, %f18;
setp.lt.s32	%p5, %r20, %r3;
selp.u32	%r21, 1, 0, %p5;
cvt.rn.f32.s32	%f19, %r20;
sub.f32 %f20, %f18, %f19;
sub.f32 %f21, %f16, %f20;
mul.lo.s32 %r22, %r17, %r4;
add.s32 %r23, %r22, %r18;
mul.lo.s32 %r24, %r23, %r5;
add.s32 %r25, %r24, %r20;
mul.wide.s32 %rd16, %r25, 4;
add.s64 %rd17, %rd2, %rd16;
ld.global.f32 %f22, [%rd17];
add.s32 %r26, %r21, %r20;
add.s32 %r27, %r24, %r26;
mul.wide.s32 %rd18, %r27, 4;
add.s64 %rd19, %rd2, %rd18;
ld.global.f32 %f23, [%rd19];
mul.f32 %f24, %f20, %f23;
fma.rn.f32 %f25, %f22, %f21, %f24;
add.s32 %r28, %r19, %r18;
add.s32 %r29, %r28, %r22;
mul.lo.s32 %r30, %r29, %r5;
add.s32 %r31, %r30, %r20;
mul.wide.s32 %rd20, %r31, 4;
add.s64 %rd21, %rd2, %rd20;
ld.global.f32 %f26, [%rd21];
add.s32 %r32, %r30, %r26;
mul.wide.s32 %rd22, %r32, 4;
add.s64 %rd23, %rd2, %rd22;
ld.global.f32 %f27, [%rd23];
mul.f32 %f28, %f20, %f27;
fma.rn.f32 %f29, %f21, %f26, %f28;
mul.f32 %f30, %f15, %f29;
fma.rn.f32 %f31, %f17, %f25, %f30;
shl.b64 %rd24, %rd56, 2;
add.s64 %rd25, %rd1, %rd24;
st.global.f32 [%rd25], %f31;
add.s64 %rd56, %rd5, %rd56;
setp.lt.u64	%p6, %rd56, %rd4;
@%p6 bra BB0_3;

BB0_8:
ret;
}


.visible .entry _ZN6caffe270_GLOBAL__N__46_tmpxft_0000688a_00000000_7_upsample_op_cpp1_ii_9a24acd230UpsampleBilinearGradientKernelEiiiiiiffPKfPf(
.param .u32 _ZN6caffe270_GLOBAL__N__46_tmpxft_0000688a_00000000_7_upsample_op_cpp1_ii_9a24acd230UpsampleBilinearGradientKernelEiiiiiiffPKfPf_param_0,
.param .u32 _ZN6caffe270_GLOBAL__N__46_tmpxft_0000688a_00000000_7_upsample_op_cpp1_ii_9a24acd230UpsampleBilinearGradientKernelEiiiiiiffPKfPf_param_1,
.param .u32 _ZN6caffe270_GLOBAL__N__46_tmpxft_0000688a_00000000_7_upsample_op_cpp1_ii_9a24acd230UpsampleBilinearGradientKernelEiiiiiiffPKfPf_param_2,
.param .u32 _ZN6caffe270_GLOBAL__N__46_tmpxft_0000688a_00000000_7_upsample_op_cpp1_ii_9a24acd230UpsampleBilinearGradientKernelEiiiiiiffPKfPf_param_3,
.param .u32 _ZN6caffe270_GLOBAL__N__46_tmpxft_0000688a_00000000_7_upsample_op_cpp1_ii_9a24acd230UpsampleBilinearGradientKernelEiiiiiiffPKfPf_param_4,
.param .u32 _ZN6caffe270_GLOBAL__N__46_tmpxft_0000688a_00000000_7_upsample_op_cpp1_ii_9a24acd230UpsampleBilinearGradientKernelEiiiiiiffPKfPf_param_5,
.param .f32 _ZN6caffe270_GLOBAL__N__46_tmpxft_0000688a_00000000_7_upsample_op_cpp1_ii_9a24acd230UpsampleBilinearGradientKernelEiiiiiiffPKfPf_param_6,
.param .f32 _ZN6caffe270_GLOBAL__N__46_tmpxft_0000688a_00000000_7_upsample_op_cpp1_ii_9a24acd230UpsampleBilinearGradientKernelEiiiiiiffPKfPf_param_7,
.param .u64 _ZN6caffe270_GLOBAL__N__46_tmpxft_0000688a_00000000_7_upsample_op_cpp1_ii_9a24acd230UpsampleBilinearGradientKernelEiiiiiiffPKfPf_param_8,
.param .u64 _ZN6caffe270_GLOBAL__N__46_tmpxft_0000688a_00000000_7_upsample_op_cpp1_ii_9a24acd230UpsampleBilinearGradientKernelEiiiiiiffPKfPf_param_9
)
{
.reg .pred %p<7>;
.reg .f32 %f<37>;
.reg .b32 %r<33>;
.reg .b64 %rd<20>;


ld.param.u32 %r4, [_ZN6caffe270_GLOBAL__N__46_tmpxft_0000688a_00000000_7_upsample_op_cpp1_ii_9a24acd230UpsampleBilinearGradientKernelEiiiiiiffPKfPf_param_2];
ld.param.u32 %r5, [_ZN6caffe270_GLOBAL__N__46_tmpxft_0000688a_00000000_7_upsample_op_cpp1_ii_9a24acd230UpsampleBilinearGradientKernelEiiiiiiffPKfPf_param_3];
ld.param.u32 %r6, [_ZN6caffe270_GLOBAL__N__46_tmpxft_0000688a_00000000_7_upsample_op_cpp1_ii_9a24acd230UpsampleBilinearGradientKernelEiiiiiiffPKfPf_param_4];
ld.param.u32 %r7, [_ZN6caffe270_GLOBAL__N__46_tmpxft_0000688a_00000000_7_upsample_op_cpp1_ii_9a24acd230UpsampleBilinearGradientKernelEiiiiiiffPKfPf_param_5];
ld.param.u64 %rd7, [_ZN6caffe270_GLOBAL__N__46_tmpxft_0000688a_00000000_7_upsample_op_cpp1_ii_9a24acd230UpsampleBilinearGradientKernelEiiiiiiffPKfPf_param_8];
ld.param.u64 %rd8, [_ZN6caffe270_GLOBAL__N__46_tmpxft_0000688a_00000000_7_upsample_op_cpp1_ii_9a24acd230UpsampleBilinearGradientKernelEiiiiiiffPKfPf_param_9];
mov.u32 %r1, %ntid.x;
mov.u32 %r8, %ctaid.x;
mov.u32 %r9, %tid.x;
mad.lo.s32 %r10, %r1, %r8, %r9;
cvt.u64.u32	%rd19, %r10;
ld.param.s32 %rd2, [_ZN6caffe270_GLOBAL__N__46_tmpxft_0000688a_00000000_7_upsample_op_cpp1_ii_9a24acd230UpsampleBilinearGradientKernelEiiiiiiffPKfPf_param_0];
setp.ge.u64	%p1, %rd19, %rd2;
@%p1 bra BB1_3;

cvta.to.global.u64 %rd3, %rd8;
add.s32 %r2, %r6, -1;
add.s32 %r3, %r7, -1;
cvt.rn.f32.s32	%f3, %r6;
add.f32 %f4, %f3, 0fBF800000;
cvt.rn.f32.s32	%f5, %r4;
add.f32 %f6, %f5, 0fBF800000;
div.rn.f32 %f1, %f4, %f6;
cvt.rn.f32.s32	%f7, %r7;
add.f32 %f8, %f7, 0fBF800000;
cvt.rn.f32.s32	%f9, %r5;
add.f32 %f10, %f9, 0fBF800000;
div.rn.f32 %f2, %f8, %f10;
mov.u32 %r11, %nctaid.x;
mul.lo.s32 %r12, %r11, %r1;
cvt.u64.u32	%rd4, %r12;

BB1_2:
cvt.u32.u64	%r13, %rd19;
rem.s32 %r14, %r13, %r5;
div.s32 %r15, %r13, %r5;
rem.s32 %r16, %r15, %r4;
div.s32 %r17, %r15, %r4;
cvt.rn.f32.s32	%f12, %r16;
cvt.rn.f32.s32	%f13, %r14;
setp.gt.s32	%p2, %r6, 1;
selp.f32	%f14, %f1, 0f00000000, %p2;
setp.gt.s32	%p3, %r7, 1;
selp.f32	%f15, %f2, 0f00000000, %p3;
mul.f32 %f16, %f12, %f14;
cvt.rzi.s32.f32	%r18, %f16;
setp.lt.s32	%p4, %r18, %r2;
selp.u32	%r19, 1, 0, %p4;
cvt.rn.f32.s32	%f17, %r18;
sub.f32 %f18, %f16, %f17;
mov.f32 %f19, 0f3F800000;
sub.f32 %f20, %f19, %f18;
mul.f32 %f21, %f13, %f15;
cvt.rzi.s32.f32	%r20, %f21;
setp.lt.s32	%p5, %r20, %r3;
selp.u32	%r21, 1, 0, %p5;
cvt.rn.f32.s32	%f22, %r20;
sub.f32 %f23, %f21, %f22;
sub.f32 %f24, %f19, %f23;
shl.b64 %rd10, %rd19, 2;
add.s64 %rd9, %rd7, %rd10;

	ld.global.nc.f32 %f11, [%rd9];

	mul.lo.s32 %r22, %r17, %r6;
add.s32 %r23, %r22, %r18;
mul.lo.s32 %r24, %r23, %r7;
add.s32 %r25, %r24, %r20;
mul.wide.s32 %rd11, %r25, 4;
add.s64 %rd12, %rd3, %rd11;
mul.f32 %f25, %f20, %f24;
mul.f32 %f26, %f11, %f25;
atom.global.add.f32 %f27, [%rd12], %f26;
add.s32 %r26, %r21, %r20;
add.s32 %r27, %r24, %r26;
mul.wide.s32 %rd13, %r27, 4;
add.s64 %rd14, %rd3, %rd13;
mul.f32 %f28, %f20, %f23;
mul.f32 %f29, %f11, %f28;
atom.global.add.f32 %f30, [%rd14], %f29;
add.s32 %r28, %r19, %r18;
add.s32 %r29, %r28, %r22;
mul.lo.s32 %r30, %r29, %r7;
add.s32 %r31, %r30, %r20;
mul.wide.s32 %rd15, %r31, 4;
add.s64 %rd16, %rd3, %rd15;
mul.f32 %f31, %f18, %f24;
mul.f32 %f32, %f11, %f31;
atom.global.add.f32 %f33, [%rd16], %f32;
add.s32 %r32, %r30, %r26;
mul.wide.s32 %rd17, %r32, 4;
add.s64 %rd18, %rd3, %rd17;
mul.f32 %f34, %f18, %f23;
mul.f32 %f35, %f11, %f34;
atom.global.add.f32 %f36, [%rd18], %f35;
add.s64 %rd19, %rd4, %rd19;
setp.lt.u64	%p6, %rd19, %rd2;
@%p6 bra BB1_2;

BB1_3:
ret;
}




// ===== COMPILED SASS (sm_100) =====

	.target	sm_100

	.elftype	@"ET_EXEC"


//--------------------- .note.nv.tkinfo           --------------------------
	.section	.note.nv.tkinfo,"",@"SHT_NOTE"
	.sectionflags	@"SHF_NOTE_NV_TKINFO"
	.tkinfo
        /*0018*/ 	.word	0x00000002
        /*0030*/ 	.string	""
        /*0030*/ 	.string	"ptxas"
        /*0030*/ 	.string	"Cuda compilation tools, release 13.0, V13.0.88"
        /*0030*/ 	.string	"Build cuda_13.0.r13.0/compiler.36424714_0"
        /*0030*/ 	.string	"-arch sm_100 "



//--------------------- .note.nv.cuinfo           --------------------------
	.section	.note.nv.cuinfo,"",@"SHT_NOTE"
	.sectionflags	@"SHF_NOTE_NV_CUINFO"
        /*0018*/ 	.short	0x0002
        /*001a*/ 	.short	0x003d
        /*001c*/ 	.short	0x0082
	.zero		2


//--------------------- .nv.info                  --------------------------
	.section	.nv.info,"",@"SHT_CUDA_INFO"
	.align	4


	//----- nvinfo : EIATTR_REGCOUNT
	.align		4
        /*0000*/ 	.byte	0x04, 0x2f
        /*0002*/ 	.short	(.L_17 - .L_16)
	.align		4
.L_16:
        /*0004*/ 	.word	index@(_ZN6caffe270_GLOBAL__N__46_tmpxft_0000688a_00000000_7_upsample_op_cpp1_ii_9a24acd222UpsampleBilinearKernelEiiiiiiffPKfPf)
        /*0008*/ 	.word	0x0000001a


	//----- nvinfo : EIATTR_FRAME_SIZE
	.align		4
.L_17:
        /*000c*/ 	.byte	0x04, 0x11
        /*000e*/ 	.short	(.L_19 - .L_18)
	.align		4
.L_18:
        /*0010*/ 	.word	index@($__internal_1_$__cuda_sm3x_div_rn_noftz_f32_slowpath)
        /*0014*/ 	.word	0x00000000


	//----- nvinfo : EIATTR_FRAME_SIZE
	.align		4
.L_19:
        /*0018*/ 	.byte	0x04, 0x11
        /*001a*/ 	.short	(.L_21 - .L_20)
	.align		4
.L_20:
        /*001c*/ 	.word	index@(_ZN6caffe270_GLOBAL__N__46_tmpxft_0000688a_00000000_7_upsample_op_cpp1_ii_9a24acd222UpsampleBilinearKernelEiiiiiiffPKfPf)
        /*0020*/ 	.word	0x00000000


	//----- nvinfo : EIATTR_REGCOUNT
	.align		4
.L_21:
        /*0024*/ 	.byte	0x04, 0x2f
        /*0026*/ 	.short	(.L_23 - .L_22)
	.align		4
.L_22:
        /*0028*/ 	.word	index@(_ZN6caffe270_GLOBAL__N__46_tmpxft_0000688a_00000000_7_upsample_op_cpp1_ii_9a24acd230UpsampleBilinearGradientKernelEiiiiiiffPKfPf)
        /*002c*/ 	.word	0x00000020


	//----- nvinfo : EIATTR_FRAME_SIZE
	.align		4
.L_23:
        /*0030*/ 	.byte	0x04, 0x11
        /*0032*/ 	.short	(.L_25 - .L_24)
	.align		4
.L_24:
        /*0034*/ 	.word	index@($__internal_0_$__cuda_sm3x_div_rn_noftz_f32_slowpath)
        /*0038*/ 	.word	0x00000000


	//----- nvinfo : EIATTR_FRAME_SIZE
	.align		4
.L_25:
        /*003c*/ 	.byte	0x04, 0x11
        /*003e*/ 	.short	(.L_27 - .L_26)
	.align		4
.L_26:
        /*0040*/ 	.word	index@(_ZN6caffe270_GLOBAL__N__46_tmpxft_0000688a_00000000_7_upsample_op_cpp1_ii_9a24acd230UpsampleBilinearGradientKernelEiiiiiiffPKfPf)
        /*0044*/ 	.word	0x00000000


	//----- nvinfo : EIATTR_MIN_STACK_SIZE
	.align		4
.L_27:
        /*0048*/ 	.byte	0x04, 0x12
        /*004a*/ 	.short	(.L_29 - .L_28)
	.align		4
.L_28:
        /*004c*/ 	.word	index@(_ZN6caffe270_GLOBAL__N__46_tmpxft_0000688a_00000000_7_upsample_op_cpp1_ii_9a24acd230UpsampleBilinearGradientKernelEiiiiiiffPKfPf)
        /*0050*/ 	.word	0x00000000


	//----- nvinfo : EIATTR_MIN_STACK_SIZE
	.align		4
.L_29:
        /*0054*/ 	.byte	0x04, 0x12
        /*0056*/ 	.short	(.L_31 - .L_30)
	.align		4
.L_30:
        /*0058*/ 	.word	index@(_ZN6caffe270_GLOBAL__N__46_tmpxft_0000688a_00000000_7_upsample_op_cpp1_ii_9a24acd222UpsampleBilinearKernelEiiiiiiffPKfPf)
        /*005c*/ 	.word	0x00000000
.L_31:


//--------------------- .nv.compat                --------------------------
	.section	.nv.compat,"",@"SHT_CUDA_COMPAT_INFO"
	.align	4
        /*0000*/ 	.byte	0x02, 0x09, 0x00, 0x00, 0x02, 0x02, 0x01, 0x00, 0x02, 0x05, 0x05, 0x00, 0x03, 0x07, 0x01, 0x01
        /*0010*/ 	.byte	0x02, 0x03, 0x00, 0x00, 0x02, 0x06, 0x01, 0x00, 0x04, 0x0b, 0x08, 0x00, 0x01, 0x00, 0x00, 0x00
        /*0020*/ 	.byte	0x00, 0x00, 0x00, 0x00


//--------------------- .nv.info._ZN6caffe270_GLOBAL__N__46_tmpxft_0000688a_00000000_7_upsample_op_cpp1_ii_9a24acd230UpsampleBilinearGradientKernelEiiiiiiffPKfPf --------------------------
	.section	.nv.info._ZN6caffe270_GLOBAL__N__46_tmpxft_0000688a_00000000_7_upsample_op_cpp1_ii_9a24acd230UpsampleBilinearGradientKernelEiiiiiiffPKfPf,"",@"SHT_CUDA_INFO"
	.sectionflags	@""
	.align	4


	//----- nvinfo : EIATTR_CUDA_API_VERSION
	.align		4
        /*0000*/ 	.byte	0x04, 0x37
        /*0002*/ 	.short	(.L_33 - .L_32)
.L_32:
        /*0004*/ 	.word	0x00000082


	//----- nvinfo : EIATTR_KPARAM_INFO
	.align		4
.L_33:
        /*0008*/ 	.byte	0x04, 0x17
        /*000a*/ 	.short	(.L_35 - .L_34)
.L_34:
        /*000c*/ 	.word	0x00000000
        /*0010*/ 	.short	0x0009
        /*0012*/ 	.short	0x0028
        /*0014*/ 	.byte	0x00, 0xf0, 0x21, 0x00


	//----- nvinfo : EIATTR_KPARAM_INFO
	.align		4
.L_35:
        /*0018*/ 	.byte	0x04, 0x17
        /*001a*/ 	.short	(.L_37 - .L_36)
.L_36:
        /*001c*/ 	.word	0x00000000
        /*0020*/ 	.short	0x0008
        /*0022*/ 	.short	0x0020
        /*0024*/ 	.byte	0x00, 0xf0, 0x21, 0x00


	//----- nvinfo : EIATTR_KPARAM_INFO
	.align		4
.L_37:
        /*0028*/ 	.byte	0x04, 0x17
        /*002a*/ 	.short	(.L_39 - .L_38)
.L_38:
        /*002c*/ 	.word	0x00000000
        /*0030*/ 	.short	0x0007
        /*0032*/ 	.short	0x001c
        /*0034*/ 	.byte	0x00, 0xf0, 0x11, 0x00


	//----- nvinfo : EIATTR_KPARAM_INFO
	.align		4
.L_39:
        /*0038*/ 	.byte	0x04, 0x17
        /*003a*/ 	.short	(.L_41 - .L_40)
.L_40:
        /*003c*/ 	.word	0x00000000
        /*0040*/ 	.short	0x0006
        /*0042*/ 	.short	0x0018
        /*0044*/ 	.byte	0x00, 0xf0, 0x11, 0x00


	//----- nvinfo : EIATTR_KPARAM_INFO
	.align		4
.L_41:
        /*0048*/ 	.byte	0x04, 0x17
        /*004a*/ 	.short	(.L_43 - .L_42)
.L_42:
        /*004c*/ 	.word	0x00000000
        /*0050*/ 	.short	0x0005
        /*0052*/ 	.short	0x0014
        /*0054*/ 	.byte	0x00, 0xf0, 0x11, 0x00


	//----- nvinfo : EIATTR_KPARAM_INFO
	.align		4
.L_43:
        /*0058*/ 	.byte	0x04, 0x17
        /*005a*/ 	.short	(.L_45 - .L_44)
.L_44:
        /*005c*/ 	.word	0x00000000
        /*0060*/ 	.short	0x0004
        /*0062*/ 	.short	0x0010
        /*0064*/ 	.byte	0x00, 0xf0, 0x11, 0x00


	//----- nvinfo : EIATTR_KPARAM_INFO
	.align		4
.L_45:
        /*0068*/ 	.byte	0x04, 0x17
        /*006a*/ 	.short	(.L_47 - .L_46)
.L_46:
        /*006c*/ 	.word	0x00000000
        /*0070*/ 	.short	0x0003
        /*0072*/ 	.short	0x000c
        /*0074*/ 	.byte	0x00, 0xf0, 0x11, 0x00


	//----- nvinfo : EIATTR_KPARAM_INFO
	.align		4
.L_47:
        /*0078*/ 	.byte	0x04, 0x17
        /*007a*/ 	.short	(.L_49 - .L_48)
.L_48:
        /*007c*/ 	.word	0x00000000
        /*0080*/ 	.short	0x0002
        /*0082*/ 	.short	0x0008
        /*0084*/ 	.byte	0x00, 0xf0, 0x11, 0x00


	//----- nvinfo : EIATTR_KPARAM_INFO
	.align		4
.L_49:
        /*0088*/ 	.byte	0x04, 0x17
        /*008a*/ 	.short	(.L_51 - .L_50)
.L_50:
        /*008c*/ 	.word	0x00000000
        /*0090*/ 	.short	0x0001
        /*0092*/ 	.short	0x0004
        /*0094*/ 	.byte	0x00, 0xf0, 0x11, 0x00


	//----- nvinfo : EIATTR_KPARAM_INFO
	.align		4
.L_51:
        /*0098*/ 	.byte	0x04, 0x17
        /*009a*/ 	.short	(.L_53 - .L_52)
.L_52:
        /*009c*/ 	.word	0x00000000
        /*00a0*/ 	.short	0x0000
        /*00a2*/ 	.short	0x0000
        /*00a4*/ 	.byte	0x00, 0xf0, 0x11, 0x00


	//----- nvinfo : EIATTR_SPARSE_MMA_MASK
	.align		4
.L_53:
        /*00a8*/ 	.byte	0x03, 0x50
        /*00aa*/ 	.short	0x0000


	//----- nvinfo : EIATTR_MAXREG_COUNT
	.align		4
        /*00ac*/ 	.byte	0x03, 0x1b
        /*00ae*/ 	.short	0x00ff


	//----- nvinfo : EIATTR_MERCURY_ISA_VERSION
	.align		4
        /*00b0*/ 	.byte	0x03, 0x5f
        /*00b2*/ 	.short	0x0101


	//----- nvinfo : EIATTR_VRC_CTA_INIT_COUNT
	.align		4
        /*00b4*/ 	.byte	0x02, 0x4a
	.zero		1
	.zero		1


	//----- nvinfo : EIATTR_EXIT_INSTR_OFFSETS
	.align		4
        /*00b8*/ 	.byte	0x04, 0x1c
        /*00ba*/ 	.short	(.L_55 - .L_54)


	//   ....[0]....
.L_54:
        /*00bc*/ 	.word	0x00000090


	//   ....[1]....
        /*00c0*/ 	.word	0x00000b70


	//----- nvinfo : EIATTR_CRS_STACK_SIZE
	.align		4
.L_55:
        /*00c4*/ 	.byte	0x04, 0x1e
        /*00c6*/ 	.short	(.L_57 - .L_56)
.L_56:
        /*00c8*/ 	.word	0x00000000


	//----- nvinfo : EIATTR_CBANK_PARAM_SIZE
	.align		4
.L_57:
        /*00cc*/ 	.byte	0x03, 0x19
        /*00ce*/ 	.short	0x0030


	//----- nvinfo : EIATTR_PARAM_CBANK
	.align		4
        /*00d0*/ 	.byte	0x04, 0x0a
        /*00d2*/ 	.short	(.L_59 - .L_58)
	.align		4
.L_58:
        /*00d4*/ 	.word	index@(.nv.constant0._ZN6caffe270_GLOBAL__N__46_tmpxft_0000688a_00000000_7_upsample_op_cpp1_ii_9a24acd230UpsampleBilinearGradientKernelEiiiiiiffPKfPf)
        /*00d8*/ 	.short	0x0380
        /*00da*/ 	.short	0x0030


	//----- nvinfo : EIATTR_SW_WAR
	.align		4
.L_59:
        /*00dc*/ 	.byte	0x04, 0x36
        /*00de*/ 	.short	(.L_61 - .L_60)
.L_60:
        /*00e0*/ 	.word	0x00000008
.L_61:


//--------------------- .nv.info._ZN6caffe270_GLOBAL__N__46_tmpxft_0000688a_00000000_7_upsample_op_cpp1_ii_9a24acd222UpsampleBilinearKernelEiiiiiiffPKfPf --------------------------
	.section	.nv.info._ZN6caffe270_GLOBAL__N__46_tmpxft_0000688a_00000000_7_upsample_op_cpp1_ii_9a24acd222UpsampleBilinearKernelEiiiiiiffPKfPf,"",@"SHT_CUDA_INFO"
	.sectionflags	@""
	.align	4


	//----- nvinfo : EIATTR_CUDA_API_VERSION
	.align		4
        /*0000*/ 	.byte	0x04, 0x37
        /*0002*/ 	.short	(.L_63 - .L_62)
.L_62:
        /*0004*/ 	.word	0x00000082


	//----- nvinfo : EIATTR_KPARAM_INFO
	.align		4
.L_63:
        /*0008*/ 	.byte	0x04, 0x17
        /*000a*/ 	.short	(.L_65 - .L_64)
.L_64:
        /*000c*/ 	.word	0x00000000
        /*0010*/ 	.short	0x0009
        /*0012*/ 	.short	0x0028
        /*0014*/ 	.byte	0x00, 0xf0, 0x21, 0x00


	//----- nvinfo : EIATTR_KPARAM_INFO
	.align		4
.L_65:
        /*0018*/ 	.byte	0x04, 0x17
        /*001a*/ 	.short	(.L_67 - .L_66)
.L_66:
        /*001c*/ 	.word	0x00000000
        /*0020*/ 	.short	0x0008
        /*0022*/ 	.short	0x0020
        /*0024*/ 	.byte	0x00, 0xf0, 0x21, 0x00


	//----- nvinfo : EIATTR_KPARAM_INFO
	.align		4
.L_67:
        /*0028*/ 	.byte	0x04, 0x17
        /*002a*/ 	.short	(.L_69 - .L_68)
.L_68:
        /*002c*/ 	.word	0x00000000
        /*0030*/ 	.short	0x0007
        /*0032*/ 	.short	0x001c
        /*0034*/ 	.byte	0x00, 0xf0, 0x11, 0x00


	//----- nvinfo : EIATTR_KPARAM_INFO
	.align		4
.L_69:
        /*0038*/ 	.byte	0x04, 0x17
        /*003a*/ 	.short	(.L_71 - .L_70)
.L_70:
        /*003c*/ 	.word	0x00000000
        /*0040*/ 	.short	0x0006
        /*0042*/ 	.short	0x0018
        /*0044*/ 	.byte	0x00, 0xf0, 0x11, 0x00


	//----- nvinfo : EIATTR_KPARAM_INFO
	.align		4
.L_71:
        /*0048*/ 	.byte	0x04, 0x17
        /*004a*/ 	.short	(.L_73 - .L_72)
.L_72:
        /*004c*/ 	.word	0x00000000
        /*0050*/ 	.short	0x0005
        /*0052*/ 	.short	0x0014
        /*0054*/ 	.byte	0x00, 0xf0, 0x11, 0x00


	//----- nvinfo : EIATTR_KPARAM_INFO
	.align		4
.L_73:
        /*0058*/ 	.byte	0x04, 0x17
        /*005a*/ 	.short	(.L_75 - .L_74)
.L_74:
        /*005c*/ 	.word	0x00000000
        /*0060*/ 	.short	0x0004
        /*0062*/ 	.short	0x0010
        /*0064*/ 	.byte	0x00, 0xf0, 0x11, 0x00


	//----- nvinfo : EIATTR_KPARAM_INFO
	.align		4
.L_75:
        /*0068*/ 	.byte	0x04, 0x17
        /*006a*/ 	.short	(.L_77 - .L_76)
.L_76:
        /*006c*/ 	.word	0x00000000
        /*0070*/ 	.short	0x0003
        /*0072*/ 	.short	0x000c
        /*0074*/ 	.byte	0x00, 0xf0, 0x11, 0x00


	//----- nvinfo : EIATTR_KPARAM_INFO
	.align		4
.L_77:
        /*0078*/ 	.byte	0x04, 0x17
        /*007a*/ 	.short	(.L_79 - .L_78)
.L_78:
        /*007c*/ 	.word	0x00000000
        /*0080*/ 	.short	0x0002
        /*0082*/ 	.short	0x0008
        /*0084*/ 	.byte	0x00, 0xf0, 0x11, 0x00


	//----- nvinfo : EIATTR_KPARAM_INFO
	.align		4
.L_79:
        /*0088*/ 	.byte	0x04, 0x17
        /*008a*/ 	.short	(.L_81 - .L_80)
.L_80:
        /*008c*/ 	.word	0x00000000
        /*0090*/ 	.short	0x0001
        /*0092*/ 	.short	0x0004
        /*0094*/ 	.byte	0x00, 0xf0, 0x11, 0x00


	//----- nvinfo : EIATTR_KPARAM_INFO
	.align		4
.L_81:
        /*0098*/ 	.byte	0x04, 0x17
        /*009a*/ 	.short	(.L_83 - .L_82)
.L_82:
        /*009c*/ 	.word	0x00000000
        /*00a0*/ 	.short	0x0000
        /*00a2*/ 	.short	0x0000
        /*00a4*/ 	.byte	0x00, 0xf0, 0x11, 0x00


	//----- nvinfo : EIATTR_SPARSE_MMA_MASK
	.align		4
.L_83:
        /*00a8*/ 	.byte	0x03, 0x50
        /*00aa*/ 	.short	0x0000


	//----- nvinfo : EIATTR_MAXREG_COUNT
	.align		4
        /*00ac*/ 	.byte	0x03, 0x1b
        /*00ae*/ 	.short	0x00ff


	//----- nvinfo : EIATTR_MERCURY_ISA_VERSION
	.align		4
        /*00b0*/ 	.byte	0x03, 0x5f
        /*00b2*/ 	.short	0x0101


	//----- nvinfo : EIATTR_VRC_CTA_INIT_COUNT
	.align		4
        /*00b4*/ 	.byte	0x02, 0x4a
	.zero		1
	.zero		1


	//----- nvinfo : EIATTR_EXIT_INSTR_OFFSETS
	.align		4
        /*00b8*/ 	.byte	0x04, 0x1c
        /*00ba*/ 	.short	(.L_85 - .L_84)


	//   ....[0]....
.L_84:
        /*00bc*/ 	.word	0x00000090


	//   ....[1]....
        /*00c0*/ 	.word	0x00000b40


	//   ....[2]....
        /*00c4*/ 	.word	0x00001300


	//   ....[3]....
        /*00c8*/ 	.word	0x00001ae0


	//   ....[4]....
        /*00cc*/ 	.word	0x000022a0


	//----- nvinfo : EIATTR_CRS_STACK_SIZE
	.align		4
.L_85:
        /*00d0*/ 	.byte	0x04, 0x1e
        /*00d2*/ 	.short	(.L_87 - .L_86)
.L_86:
        /*00d4*/ 	.word	0x00000000


	//----- nvinfo : EIATTR_CBANK_PARAM_SIZE
	.align		4
.L_87:
        /*00d8*/ 	.byte	0x03, 0x19
        /*00da*/ 	.short	0x0030


	//----- nvinfo : EIATTR_PARAM_CBANK
	.align		4
        /*00dc*/ 	.byte	0x04, 0x0a
        /*00de*/ 	.short	(.L_89 - .L_88)
	.align		4
.L_88:
        /*00e0*/ 	.word	index@(.nv.constant0._ZN6caffe270_GLOBAL__N__46_tmpxft_0000688a_00000000_7_upsample_op_cpp1_ii_9a24acd222UpsampleBilinearKernelEiiiiiiffPKfPf)
        /*00e4*/ 	.short	0x0380
        /*00e6*/ 	.short	0x0030


	//----- nvinfo : EIATTR_SW_WAR
	.align		4
.L_89:
        /*00e8*/ 	.byte	0x04, 0x36
        /*00ea*/ 	.short	(.L_91 - .L_90)
.L_90:
        /*00ec*/ 	.word	0x00000008
.L_91:


//--------------------- .nv.callgraph             --------------------------
	.section	.nv.callgraph,"",@"SHT_CUDA_CALLGRAPH"
	.align	4
	.sectionentsize	8
	.align		4
        /*0000*/ 	.word	0x00000000
	.align		4
        /*0004*/ 	.word	0xffffffff
	.align		4
        /*0008*/ 	.word	0x00000000
	.align		4
        /*000c*/ 	.word	0xfffffffe
	.align		4
        /*0010*/ 	.word	0x00000000
	.align		4
        /*0014*/ 	.word	0xfffffffd
	.align		4
        /*0018*/ 	.word	0x00000000
	.align		4
        /*001c*/ 	.word	0xfffffffc


//--------------------- .nv.constant4             --------------------------
	.section	.nv.constant4,"a",@progbits
	.align	8
	.align		8
.nv.constant4:
        /*0000*/ 	.dword	_ZTVSt9basic_iosIcSt11char_traitsIcEE
	.align		8
        /*0008*/ 	.dword	_ZTTSo
	.align		8
        /*0010*/ 	.dword	_ZTVSt15basic_streambufIcSt11char_traitsIcEE
	.align		8
        /*0018*/ 	.dword	_ZTVNSt7__cxx1115basic_stringbufIcSt11char_traitsIcESaIcEEE
	.align		8
        /*0020*/ 	.dword	_ZTTNSt7__cxx1119basic_ostringstreamIcSt11char_traitsIcESaIcEEE
	.align		8
        /*0028*/ 	.dword	_ZTVN10__cxxabiv119__pointer_type_infoE
	.align		8
        /*0030*/ 	.dword	_ZTVN10__cxxabiv120__function_type_infoE
	.align		8
        /*0038*/ 	.dword	_ZTVN10__cxxabiv117__class_type_infoE
	.align		8
        /*0040*/ 	.dword	_ZTVN10__cxxabiv120__si_class_type_infoE
	.align		8
        /*0048*/ 	.dword	_ZTVSt9exception
	.align		8
        /*0050*/ 	.dword	_ZTVN3c105ErrorE
	.align		8
        /*0058*/ 	.dword	_ZTVN3c1020intrusive_ptr_targetE
	.align		8
        /*0060*/ 	.dword	_ZTVN3c1011StorageImplE
	.align		8
        /*0068*/ 	.dword	_ZTVN6caffe28OperatorINS_11CUDAContextEEE
	.align		8
        /*0070*/ 	.dword	_ZTVN6caffe218UpsampleBilinearOpIfNS_11CUDAContextEEE
	.align		8
        /*0078*/ 	.dword	_ZTVN6caffe226UpsampleBilinearGradientOpIfNS_11CUDAContextEEE


//--------------------- .text._ZN6caffe270_GLOBAL__N__46_tmpxft_0000688a_00000000_7_upsample_op_cpp1_ii_9a24acd230UpsampleBilinearGradientKernelEiiiiiiffPKfPf --------------------------
	.section	.text._ZN6caffe270_GLOBAL__N__46_tmpxft_0000688a_00000000_7_upsample_op_cpp1_ii_9a24acd230UpsampleBilinearGradientKernelEiiiiiiffPKfPf,"ax",@progbits
	.align	128
        .global         _ZN6caffe270_GLOBAL__N__46_tmpxft_0000688a_00000000_7_upsample_op_cpp1_ii_9a24acd230UpsampleBilinearGradientKernelEiiiiiiffPKfPf
        .type           _ZN6caffe270_GLOBAL__N__46_tmpxft_0000688a_00000000_7_upsample_op_cpp1_ii_9a24acd230UpsampleBilinearGradientKernelEiiiiiiffPKfPf,@function
        .size           _ZN6caffe270_GLOBAL__N__46_tmpxft_0000688a_00000000_7_upsample_op_cpp1_ii_9a24acd230UpsampleBilinearGradientKernelEiiiiiiffPKfPf,(.L_x_30 - _ZN6caffe270_GLOBAL__N__46_tmpxft_0000688a_00000000_7_upsample_op_cpp1_ii_9a24acd230UpsampleBilinearGradientKernelEiiiiiiffPKfPf)
        .other          _ZN6caffe270_GLOBAL__N__46_tmpxft_0000688a_00000000_7_upsample_op_cpp1_ii_9a24acd230UpsampleBilinearGradientKernelEiiiiiiffPKfPf,@"STO_CUDA_ENTRY STV_DEFAULT"
_ZN6caffe270_GLOBAL__N__46_tmpxft_0000688a_00000000_7_upsample_op_cpp1_ii_9a24acd230UpsampleBilinearGradientKernelEiiiiiiffPKfPf:
.text._ZN6caffe270_GLOBAL__N__46_tmpxft_0000688a_00000000_7_upsample_op_cpp1_ii_9a24acd230UpsampleBilinearGradientKernelEiiiiiiffPKfPf:
[----:B------:R-:W-:Y:S01]  /*0000*/  LDC R1, c[0x0][0x37c] ;  /* 0x0000df00ff017b82 */ /* 0x000fe20000000800 */
[----:B------:R-:W0:Y:S01]  /*0010*/  S2R R5, SR_CTAID.X ;  /* 0x0000000000057919 */ /* 0x000e220000002500 */
[----:B------:R-:W0:Y:S01]  /*0020*/  LDCU UR4, c[0x0][0x360] ;  /* 0x00006c00ff0477ac */ /* 0x000e220008000800 */
[----:B------:R-:W0:Y:S01]  /*0030*/  S2R R0, SR_TID.X ;  /* 0x0000000000007919 */ /* 0x000e220000002100 */
[----:B------:R-:W1:Y:S02]  /*0040*/  LDCU UR5, c[0x0][0x380] ;  /* 0x00007000ff0577ac */ /* 0x000e640008000800 */
[----:B-1----:R-:W-:Y:S01]  /*0050*/  USHF.R.S32.HI UR8, URZ, 0x1f, UR5 ;  /* 0x0000001fff087899 */ /* 0x002fe20008011405 */
[----:B0-----:R-:W-:-:S05]  /*0060*/  IMAD R5, R5, UR4, R0 ;  /* 0x0000000405057c24 */ /* 0x001fca000f8e0200 */
[----:B------:R-:W-:-:S04]  /*0070*/  ISETP.GE.U32.AND P0, PT, R5, UR5, PT ;  /* 0x0000000505007c0c */ /* 0x000fc8000bf06070 */
[----:B------:R-:W-:-:S13]  /*0080*/  ISETP.GE.U32.AND.EX P0, PT, RZ, UR8, PT, P0 ;  /* 0x00000008ff007c0c */ /* 0x000fda000bf06100 */
[----:B------:R-:W-:Y:S05]  /*0090*/  @P0 EXIT ;  /* 0x000000000000094d */ /* 0x000fea0003800000 */
[----:B------:R-:W0:Y:S01]  /*00a0*/  LDCU UR5, c[0x0][0x388] ;  /* 0x00007100ff0577ac */ /* 0x000e220008000800 */
[----:B------:R-:W-:Y:S01]  /*00b0*/  IMAD.MOV.U32 R4, RZ, RZ, RZ ;  /* 0x000000ffff047224 */ /* 0x000fe200078e00ff */
[----:B0-----:R-:W-:Y:S01]  /*00c0*/  I2FP.F32.S32 R0, UR5 ;  /* 0x0000000500007c45 */ /* 0x001fe20008201400 */
[----:B------:R-:W0:Y:S04]  /*00d0*/  LDCU UR5, c[0x0][0x390] ;  /* 0x00007200ff0577ac */ /* 0x000e280008000800 */
[----:B------:R-:W-:-:S04]  /*00e0*/  FADD R3, R0, -1 ;  /* 0xbf80000000037421 */ /* 0x000fc80000000000 */
[----:B------:R-:W1:Y:S01]  /*00f0*/  MUFU.RCP R2, R3 ;  /* 0x0000000300027308 */ /* 0x000e620000001000 */
[----:B0-----:R-:W-:-:S05]  /*0100*/  I2FP.F32.S32 R0, UR5 ;  /* 0x0000000500007c45 */ /* 0x001fca0008201400 */
[----:B------:R-:W-:Y:S01]  /*0110*/  FADD R0, R0, -1 ;  /* 0xbf80000000007421 */ /* 0x000fe20000000000 */
[----:B-1----:R-:W-:-:S03]  /*0120*/  FFMA R7, -R3, R2, 1 ;  /* 0x3f80000003077423 */ /* 0x002fc60000000102 */
[----:B------:R-:W0:Y:S01]  /*0130*/  FCHK P0, R0, R3 ;  /* 0x0000000300007302 */ /* 0x000e220000000000 */
[----:B------:R-:W-:-:S04]  /*0140*/  FFMA R7, R2, R7, R2 ;  /* 0x0000000702077223 */ /* 0x000fc80000000002 */
[----:B------:R-:W-:-:S04]  /*0150*/  FFMA R2, R0, R7, RZ ;  /* 0x0000000700027223 */ /* 0x000fc800000000ff */
[----:B------:R-:W-:-:S04]  /*0160*/  FFMA R13, -R3, R2, R0 ;  /* 0x00000002030d7223 */ /* 0x000fc80000000100 */
[----:B------:R-:W-:Y:S01]  /*0170*/  FFMA R13, R7, R13, R2 ;  /* 0x0000000d070d7223 */ /* 0x000fe20000000002 */
[----:B0-----:R-:W-:Y:S06]  /*0180*/  @!P0 BRA `(.L_x_0) ;  /* 0x00000000000c8947 */ /* 0x001fec0003800000 */
[----:B------:R-:W-:-:S07]  /*0190*/  MOV R2, 0x1b0 ;  /* 0x000001b000027802 */ /* 0x000fce0000000f00 */
[----:B------:R-:W-:Y:S05]  /*01a0*/  CALL.REL.NOINC `($__internal_0_$__cuda_sm3x_div_rn_noftz_f32_slowpath) ;  /* 0x0000000800747944 */ /* 0x000fea0003c00000 */
[----:B------:R-:W-:-:S07]  /*01b0*/  IMAD.MOV.U32 R13, RZ, RZ, R0 ;  /* 0x000000ffff0d7224 */ /* 0x000fce00078e0000 */
.L_x_0:
[----:B------:R-:W0:Y:S02]  /*01c0*/  LDCU UR5, c[0x0][0x38c] ;  /* 0x00007180ff0577ac */ /* 0x000e240008000800 */
        /* <DEDUP_REMOVED lines=16> */
.L_x_1:
[----:B------:R-:W0:Y:S01]  /*02d0*/  LDC R0, c[0x0][0x38c] ;  /* 0x0000e300ff007b82 */ /* 0x000e220000000800 */
[----:B------:R-:W1:Y:S01]  /*02e0*/  LDCU UR5, c[0x0][0x370] ;  /* 0x00006e00ff0577ac */ /* 0x000e620008000800 */
[----:B------:R-:W2:Y:S06]  /*02f0*/  LDCU.64 UR6, c[0x0][0x358] ;  /* 0x00006b00ff0677ac */ /* 0x000eac0008000a00 */
[----:B------:R-:W3:Y:S01]  /*0300*/  LDC.64 R10, c[0x0][0x390] ;  /* 0x0000e400ff0a7b82 */ /* 0x000ee20000000a00 */
[----:B------:R-:W4:Y:S01]  /*0310*/  LDCU UR9, c[0x0][0x380] ;  /* 0x00007000ff0977ac */ /* 0x000f220008000800 */
[----:B------:R-:W0:Y:S06]  /*0320*/  LDCU.64 UR12, c[0x0][0x390] ;  /* 0x00007200ff0c77ac */ /* 0x000e2c0008000a00 */
[----:B------:R-:W2:Y:S01]  /*0330*/  LDC R8, c[0x0][0x38c] ;  /* 0x0000e300ff087b82 */ /* 0x000ea20000000800 */
[----:B------:R-:W0:Y:S01]  /*0340*/  LDCU.64 UR10, c[0x0][0x3a0] ;  /* 0x00007400ff0a77ac */ /* 0x000e220008000a00 */
[----:B-1----:R-:W-:Y:S01]  /*0350*/  UIMAD UR4, UR4, UR5, URZ ;  /* 0x00000005040472a4 */ /* 0x002fe2000f8e02ff */
[----:B0-----:R-:W-:-:S05]  /*0360*/  IABS R0, R0 ;  /* 0x0000000000007213 */ /* 0x001fca0000000000 */
[----:B------:R-:W0:Y:S01]  /*0370*/  LDC.64 R2, c[0x0][0x3a8] ;  /* 0x0000ea00ff027b82 */ /* 0x000e220000000a00 */
[----:B------:R-:W1:Y:S01]  /*0380*/  I2F.RP R9, R0 ;  /* 0x0000000000097306 */ /* 0x000e620000209400 */
[----:B---3--:R-:W-:Y:S02]  /*0390*/  ISETP.GT.AND P0, PT, R10, 0x1, PT ;  /* 0x000000010a00780c */ /* 0x008fe40003f04270 */
[----:B------:R-:W-:Y:S02]  /*03a0*/  ISETP.GT.AND P1, PT, R11, 0x1, PT ;  /* 0x000000010b00780c */ /* 0x000fe40003f24270 */
[----:B------:R-:W-:Y:S02]  /*03b0*/  FSEL R13, R13, RZ, P0 ;  /* 0x000000ff0d0d7208 */ /* 0x000fe40000000000 */
[----:B------:R-:W-:Y:S01]  /*03c0*/  FSEL R12, R12, RZ, P1 ;  /* 0x000000ff0c0c7208 */ /* 0x000fe20000800000 */
[----:B-1----:R-:W1:Y:S02]  /*03d0*/  MUFU.RCP R9, R9 ;  /* 0x0000000900097308 */ /* 0x002e640000001000 */
[----:B-1----:R-:W-:-:S06]  /*03e0*/  VIADD R6, R9, 0xffffffe ;  /* 0x0ffffffe09067836 */ /* 0x002fcc0000000000 */
[----:B------:R1:W3:Y:S02]  /*03f0*/  F2I.FTZ.U32.TRUNC.NTZ R7, R6 ;  /* 0x0000000600077305 */ /* 0x0002e4000021f000 */
[----:B-1----:R-:W-:Y:S01]  /*0400*/  IMAD.MOV.U32 R6, RZ, RZ, RZ ;  /* 0x000000ffff067224 */ /* 0x002fe200078e00ff */
[----:B---3--:R-:W-:-:S05]  /*0410*/  IADD3 R9, PT, PT, RZ, -R7, RZ ;  /* 0x80000007ff097210 */ /* 0x008fca0007ffe0ff */
[----:B------:R-:W-:-:S04]  /*0420*/  IMAD R9, R9, R0, RZ ;  /* 0x0000000009097224 */ /* 0x000fc800078e02ff */
[----:B------:R-:W-:-:S04]  /*0430*/  IMAD.HI.U32 R24, R7, R9, R6 ;  /* 0x0000000907187227 */ /* 0x000fc800078e0006 */
[----:B------:R-:W-:Y:S02]  /*0440*/  VIADD R9, R10, 0xffffffff ;  /* 0xffffffff0a097836 */ /* 0x000fe40000000000 */
[----:B0-2-4-:R-:W-:-:S07]  /*0450*/  VIADD R10, R11, 0xffffffff ;  /* 0xffffffff0b0a7836 */ /* 0x015fce0000000000 */
.L_x_2:
[C---:B------:R-:W-:Y:S01]  /*0460*/  LEA R6, P0, R5.reuse, UR10, 0x2 ;  /* 0x0000000a05067c11 */ /* 0x040fe2000f8010ff */
[----:B------:R-:W0:Y:S03]  /*0470*/  LDC R15, c[0x0][0x388] ;  /* 0x0000e200ff0f7b82 */ /* 0x000e260000000800 */
[----:B------:R-:W-:-:S05]  /*0480*/  LEA.HI.X R7, R5, UR11, R4, 0x2, P0 ;  /* 0x0000000b05077c11 */ /* 0x000fca00080f1404 */
[----:B------:R1:W2:Y:S01]  /*0490*/  LDG.E.CONSTANT R14, desc[UR6][R6.64] ;  /* 0x00000006060e7981 */ /* 0x0002a2000c1e9900 */
[----:B------:R-:W-:Y:S02]  /*04a0*/  IABS R17, R5 ;  /* 0x0000000500117213 */ /* 0x000fe40000000000 */
[-C--:B------:R-:W-:Y:S02]  /*04b0*/  IABS R11, R8.reuse ;  /* 0x00000008000b7213 */ /* 0x080fe40000000000 */
[----:B------:R-:W-:Y:S01]  /*04c0*/  ISETP.NE.AND P3, PT, R8, RZ, PT ;  /* 0x000000ff0800720c */ /* 0x000fe20003f65270 */
[----:B------:R-:W-:Y:S01]  /*04d0*/  IMAD.HI.U32 R24, R24, R17, RZ ;  /* 0x0000001118187227 */ /* 0x000fe200078e00ff */
[-C--:B------:R-:W-:Y:S02]  /*04e0*/  LOP3.LUT R19, RZ, R8.reuse, RZ, 0x33, !PT ;  /* 0x00000008ff137212 */ /* 0x080fe400078e33ff */
[C---:B------:R-:W-:Y:S01]  /*04f0*/  ISETP.GE.AND P5, PT, R5.reuse, RZ, PT ;  /* 0x000000ff0500720c */ /* 0x040fe20003fa6270 */
[----:B------:R-:W-:Y:S01]  /*0500*/  IMAD.MOV R20, RZ, RZ, -R24 ;  /* 0x000000ffff147224 */ /* 0x000fe200078e0a18 */
[----:B-1----:R-:W-:-:S03]  /*0510*/  LOP3.LUT R6, R5, R8, RZ, 0x3c, !PT ;  /* 0x0000000805067212 */ /* 0x002fc600078e3cff */
[----:B------:R-:W-:Y:S01]  /*0520*/  IMAD R17, R11, R20, R17 ;  /* 0x000000140b117224 */ /* 0x000fe200078e0211 */
[----:B------:R-:W-:Y:S01]  /*0530*/  ISETP.GE.AND P4, PT, R6, RZ, PT ;  /* 0x000000ff0600720c */ /* 0x000fe20003f86270 */
[----:B------:R-:W-:Y:S01]  /*0540*/  IMAD.MOV.U32 R6, RZ, RZ, RZ ;  /* 0x000000ffff067224 */ /* 0x000fe200078e00ff */
[----:B0-----:R-:W-:Y:S02]  /*0550*/  IABS R16, R15 ;  /* 0x0000000f00107213 */ /* 0x001fe40000000000 */
[----:B------:R-:W-:Y:S02]  /*0560*/  ISETP.GT.U32.AND P2, PT, R0, R17, PT ;  /* 0x000000110000720c */ /* 0x000fe40003f44070 */
[----:B------:R-:W0:Y:S11]  /*0570*/  I2F.RP R18, R16 ;  /* 0x0000001000127306 */ /* 0x000e360000209400 */
[----:B------:R-:W-:Y:S01]  /*0580*/  @!P2 IADD3 R17, PT, PT, R17, -R11, RZ ;  /* 0x8000000b1111a210 */ /* 0x000fe20007ffe0ff */
[----:B------:R-:W-:Y:S01]  /*0590*/  @!P2 VIADD R24, R24, 0x1 ;  /* 0x000000011818a836 */ /* 0x000fe20000000000 */
[----:B0-----:R-:W0:Y:S02]  /*05a0*/  MUFU.RCP R18, R18 ;  /* 0x0000001200127308 */ /* 0x001e240000001000 */
[----:B------:R-:W-:Y:S01]  /*05b0*/  ISETP.GT.U32.AND P0, PT, R0, R17, PT ;  /* 0x000000110000720c */ /* 0x000fe20003f04070 */
[----:B------:R-:W-:-:S05]  /*05c0*/  IMAD.MOV.U32 R0, RZ, RZ, R11 ;  /* 0x000000ffff007224 */ /* 0x000fca00078e000b */
[----:B------:R-:W-:Y:S01]  /*05d0*/  ISETP.GE.U32.AND P1, PT, R17, R0, PT ;  /* 0x000000001100720c */ /* 0x000fe20003f26070 */
[----:B0-----:R-:W-:-:S12]  /*05e0*/  VIADD R7, R18, 0xffffffe ;  /* 0x0ffffffe12077836 */ /* 0x001fd80000000000 */
[----:B------:R-:W-:Y:S01]  /*05f0*/  @P1 VIADD R24, R24, 0x1 ;  /* 0x0000000118181836 */ /* 0x000fe20000000000 */
[----:B------:R-:W0:Y:S03]  /*0600*/  F2I.FTZ.U32.TRUNC.NTZ R7, R7 ;  /* 0x0000000700077305 */ /* 0x000e26000021f000 */
[----:B------:R-:W-:-:S05]  /*0610*/  @!P4 IMAD.MOV R24, RZ, RZ, -R24 ;  /* 0x000000ffff18c224 */ /* 0x000fca00078e0a18 */
[----:B------:R-:W-:-:S04]  /*0620*/  SEL R18, R19, R24, !P3 ;  /* 0x0000001813127207 */ /* 0x000fc80005800000 */
[----:B------:R-:W-:Y:S02]  /*0630*/  IABS R20, R18 ;  /* 0x0000001200147213 */ /* 0x000fe40000000000 */
[C---:B------:R-:W-:Y:S02]  /*0640*/  ISETP.GE.AND P4, PT, R18.reuse, RZ, PT ;  /* 0x000000ff1200720c */ /* 0x040fe40003f86270 */
[----:B------:R-:W-:Y:S02]  /*0650*/  LOP3.LUT R18, R18, R15, RZ, 0x3c, !PT ;  /* 0x0000000f12127212 */ /* 0x000fe400078e3cff */
[----:B0-----:R-:W-:-:S05]  /*0660*/  IADD3 R21, PT, PT, RZ, -R7, RZ ;  /* 0x80000007ff157210 */ /* 0x001fca0007ffe0ff */
[----:B------:R-:W-:-:S04]  /*0670*/  IMAD R21, R21, R16, RZ ;  /* 0x0000001015157224 */ /* 0x000fc800078e02ff */
[----:B------:R-:W-:-:S04]  /*0680*/  IMAD.HI.U32 R7, R7, R21, R6 ;  /* 0x0000001507077227 */ /* 0x000fc800078e0006 */
[----:B------:R-:W-:Y:S02]  /*0690*/  IMAD.MOV.U32 R21, RZ, RZ, R20 ;  /* 0x000000ffff157224 */ /* 0x000fe400078e0014 */
[----:B------:R-:W-:Y:S02]  /*06a0*/  IMAD.IADD R20, R17, 0x1, -R11 ;  /* 0x0000000111147824 */ /* 0x000fe400078e0a0b */
[----:B------:R-:W-:-:S03]  /*06b0*/  IMAD.HI.U32 R7, R7, R21, RZ ;  /* 0x0000001507077227 */ /* 0x000fc600078e00ff */
[----:B------:R-:W-:Y:S01]  /*06c0*/  SEL R20, R20, R17, !P0 ;  /* 0x0000001114147207 */ /* 0x000fe20004000000 */
[----:B------:R-:W-:-:S04]  /*06d0*/  IMAD.MOV R6, RZ, RZ, -R7 ;  /* 0x000000ffff067224 */ /* 0x000fc800078e0a07 */
[----:B------:R-:W-:Y:S02]  /*06e0*/  IMAD R21, R16, R6, R21 ;  /* 0x0000000610157224 */ /* 0x000fe400078e0215 */
[----:B------:R-:W-:-:S03]  /*06f0*/  @!P5 IMAD.MOV R20, RZ, RZ, -R20 ;  /* 0x000000ffff14d224 */ /* 0x000fc600078e0a14 */
[----:B------:R-:W-:Y:S02]  /*0700*/  ISETP.GT.U32.AND P1, PT, R16, R21, PT ;  /* 0x000000151000720c */ /* 0x000fe40003f24070 */
[----:B------:R-:W-:Y:S02]  /*0710*/  SEL R19, R19, R20, !P3 ;  /* 0x0000001413137207 */ /* 0x000fe40005800000 */
[----:B------:R-:W-:Y:S02]  /*0720*/  ISETP.GE.AND P3, PT, R18, RZ, PT ;  /* 0x000000ff1200720c */ /* 0x000fe40003f66270 */
[----:B------:R-:W-:-:S07]  /*0730*/  I2FP.F32.S32 R19, R19 ;  /* 0x0000001300137245 */ /* 0x000fce0000201400 */
[-C--:B------:R-:W-:Y:S02]  /*0740*/  @!P1 IADD3 R21, PT, PT, R21, -R16.reuse, RZ ;  /* 0x8000001015159210 */ /* 0x080fe40007ffe0ff */
[----:B------:R-:W-:Y:S02]  /*0750*/  @!P1 IADD3 R7, PT, PT, R7, 0x1, RZ ;  /* 0x0000000107079810 */ /* 0x000fe40007ffe0ff */
[----:B------:R-:W-:Y:S01]  /*0760*/  ISETP.GT.U32.AND P2, PT, R16, R21, PT ;  /* 0x000000151000720c */ /* 0x000fe20003f44070 */
[C---:B------:R-:W-:Y:S01]  /*0770*/  IMAD.IADD R6, R21.reuse, 0x1, -R16 ;  /* 0x0000000115067824 */ /* 0x040fe200078e0a10 */
[----:B------:R-:W-:-:S04]  /*0780*/  ISETP.GE.U32.AND P0, PT, R21, R16, PT ;  /* 0x000000101500720c */ /* 0x000fc80003f06070 */
[----:B------:R-:W-:Y:S01]  /*0790*/  SEL R23, R6, R21, !P2 ;  /* 0x0000001506177207 */ /* 0x000fe20005000000 */
[----:B------:R-:W-:Y:S01]  /*07a0*/  FMUL R21, R19, R12 ;  /* 0x0000000c13157220 */ /* 0x000fe20000400000 */
[----:B------:R-:W-:Y:S02]  /*07b0*/  ISETP.NE.AND P2, PT, R15, RZ, PT ;  /* 0x000000ff0f00720c */ /* 0x000fe40003f45270 */
[----:B------:R-:W-:Y:S01]  /*07c0*/  LOP3.LUT R6, RZ, R15, RZ, 0x33, !PT ;  /* 0x0000000fff067212 */ /* 0x000fe200078e33ff */
[----:B------:R-:W-:Y:S01]  /*07d0*/  @!P4 IMAD.MOV R23, RZ, RZ, -R23 ;  /* 0x000000ffff17c224 */ /* 0x000fe200078e0a17 */
[----:B------:R-:W0:Y:S03]  /*07e0*/  F2I.TRUNC.NTZ R15, R21 ;  /* 0x00000015000f7305 */ /* 0x000e26000020f100 */
[----:B------:R-:W-:Y:S01]  /*07f0*/  @P0 VIADD R7, R7, 0x1 ;  /* 0x0000000107070836 */ /* 0x000fe20000000000 */
[----:B------:R-:W-:-:S03]  /*0800*/  SEL R22, R6, R23, !P2 ;  /* 0x0000001706167207 */ /* 0x000fc60005000000 */
[----:B------:R-:W-:Y:S01]  /*0810*/  IMAD.MOV.U32 R19, RZ, RZ, R7 ;  /* 0x000000ffff137224 */ /* 0x000fe200078e0007 */
[----:B------:R-:W-:-:S03]  /*0820*/  I2FP.F32.S32 R22, R22 ;  /* 0x0000001600167245 */ /* 0x000fc60000201400 */
[----:B------:R-:W-:Y:S02]  /*0830*/  @!P3 IMAD.MOV R19, RZ, RZ, -R19 ;  /* 0x000000ffff13b224 */ /* 0x000fe400078e0a13 */
[----:B------:R-:W-:Y:S01]  /*0840*/  FMUL R17, R22, R13 ;  /* 0x0000000d16117220 */ /* 0x000fe20000400000 */
[----:B0-----:R-:W-:-:S03]  /*0850*/  I2FP.F32.S32 R18, R15 ;  /* 0x0000000f00127245 */ /* 0x001fc60000201400 */
[----:B------:R-:W0:Y:S01]  /*0860*/  F2I.TRUNC.NTZ R20, R17 ;  /* 0x0000001100147305 */ /* 0x000e22000020f100 */
[----:B------:R-:W-:Y:S01]  /*0870*/  SEL R19, R6, R19, !P2 ;  /* 0x0000001306137207 */ /* 0x000fe20005000000 */
[----:B------:R-:W-:Y:S02]  /*0880*/  VIADD R6, R15, 0x1 ;  /* 0x000000010f067836 */ /* 0x000fe40000000000 */
[----:B------:R-:W-:Y:S01]  /*0890*/  FADD R7, R21, -R18 ;  /* 0x8000001215077221 */ /* 0x000fe20000000000 */
[----:B------:R-:W-:Y:S02]  /*08a0*/  ISETP.GE.AND P1, PT, R15, R10, PT ;  /* 0x0000000a0f00720c */ /* 0x000fe40003f26270 */
[C---:B0-----:R-:W-:Y:S01]  /*08b0*/  ISETP.GE.AND P0, PT, R20.reuse, R9, PT ;  /* 0x000000091400720c */ /* 0x041fe20003f06270 */
[----:B------:R-:W-:Y:S01]  /*08c0*/  VIADD R22, R20, 0x1 ;  /* 0x0000000114167836 */ /* 0x000fe20000000000 */
[----:B------:R-:W-:-:S09]  /*08d0*/  I2FP.F32.S32 R16, R20 ;  /* 0x0000001400107245 */ /* 0x000fd20000201400 */
[----:B------:R-:W-:Y:S02]  /*08e0*/  @P1 IMAD.MOV R6, RZ, RZ, R15 ;  /* 0x000000ffff061224 */ /* 0x000fe400078e020f */
[----:B------:R-:W-:Y:S01]  /*08f0*/  FADD R16, R17, -R16 ;  /* 0x8000001011107221 */ /* 0x000fe20000000000 */
[----:B------:R-:W-:-:S03]  /*0900*/  FADD R17, -R7, 1 ;  /* 0x3f80000007117421 */ /* 0x000fc60000000100 */
[C---:B------:R-:W-:Y:S01]  /*0910*/  FADD R18, -R16.reuse, 1 ;  /* 0x3f80000010127421 */ /* 0x040fe20000000100 */
[----:B------:R-:W-:Y:S01]  /*0920*/  FMUL R21, R16, R7 ;  /* 0x0000000710157220 */ /* 0x000fe20000400000 */
[----:B------:R-:W-:Y:S01]  /*0930*/  @P0 IADD3 R22, PT, PT, R20, RZ, RZ ;  /* 0x000000ff14160210 */ /* 0x000fe20007ffe0ff */
[----:B------:R-:W-:Y:S02]  /*0940*/  IMAD R20, R19, UR12, R20 ;  /* 0x0000000c13147c24 */ /* 0x000fe4000f8e0214 */
[C---:B------:R-:W-:Y:S01]  /*0950*/  FMUL R25, R18.reuse, R17 ;  /* 0x0000001112197220 */ /* 0x040fe20000400000 */
[----:B------:R-:W-:Y:S01]  /*0960*/  IADD3 R5, P0, PT, R5, UR4, RZ ;  /* 0x0000000405057c10 */ /* 0x000fe2000ff1e0ff */
[----:B------:R-:W-:Y:S01]  /*0970*/  FMUL R18, R18, R7 ;  /* 0x0000000712127220 */ /* 0x000fe20000400000 */
[----:B------:R-:W-:Y:S02]  /*0980*/  IMAD R19, R19, UR12, R22 ;  /* 0x0000000c13137c24 */ /* 0x000fe4000f8e0216 */
[----:B------:R-:W-:Y:S01]  /*0990*/  FMUL R23, R16, R17 ;  /* 0x0000001110177220 */ /* 0x000fe20000400000 */
[----:B------:R-:W0:Y:S01]  /*09a0*/  I2F.RP R22, R11 ;  /* 0x0000000b00167306 */ /* 0x000e220000209400 */
[----:B------:R-:W-:Y:S01]  /*09b0*/  IADD3.X R4, PT, PT, RZ, R4, RZ, P0, !PT ;  /* 0x00000004ff047210 */ /* 0x000fe200007fe4ff */
[----:B------:R-:W-:-:S02]  /*09c0*/  IMAD R7, R20, UR13, R15 ;  /* 0x0000000d14077c24 */ /* 0x000fc4000f8e020f */
[----:B------:R-:W-:Y:S02]  /*09d0*/  IMAD R17, R19, UR13, R15 ;  /* 0x0000000d13117c24 */ /* 0x000fe4000f8e020f */
[--C-:B------:R-:W-:Y:S02]  /*09e0*/  IMAD R29, R20, UR13, R6.reuse ;  /* 0x0000000d141d7c24 */ /* 0x100fe4000f8e0206 */
[----:B0-----:R-:W0:Y:S01]  /*09f0*/  MUFU.RCP R22, R22 ;  /* 0x0000001600167308 */ /* 0x001e220000001000 */
[----:B------:R-:W-:Y:S01]  /*0a00*/  ISETP.GE.U32.AND P0, PT, R5, UR9, PT ;  /* 0x0000000905007c0c */ /* 0x000fe2000bf06070 */
[----:B------:R-:W-:Y:S02]  /*0a10*/  IMAD R19, R19, UR13, R6 ;  /* 0x0000000d13137c24 */ /* 0x000fe4000f8e0206 */
[----:B------:R-:W-:Y:S01]  /*0a20*/  IMAD.WIDE R6, R7, 0x4, R2 ;  /* 0x0000000407067825 */ /* 0x000fe200078e0202 */
[----:B------:R-:W-:-:S03]  /*0a30*/  ISETP.GE.U32.AND.EX P0, PT, R4, UR8, PT, P0 ;  /* 0x0000000804007c0c */ /* 0x000fc6000bf06100 */
[----:B------:R-:W-:-:S04]  /*0a40*/  IMAD.WIDE R16, R17, 0x4, R2 ;  /* 0x0000000411107825 */ /* 0x000fc800078e0202 */
[----:B--2---:R-:W-:Y:S01]  /*0a50*/  FMUL R27, R14, R25 ;  /* 0x000000190e1b7220 */ /* 0x004fe20000400000 */
[----:B0-----:R-:W-:Y:S02]  /*0a60*/  VIADD R25, R22, 0xffffffe ;  /* 0x0ffffffe16197836 */ /* 0x001fe40000000000 */
[C---:B------:R-:W-:Y:S01]  /*0a70*/  FMUL R23, R14.reuse, R23 ;  /* 0x000000170e177220 */ /* 0x040fe20000400000 */
[C---:B------:R-:W-:Y:S01]  /*0a80*/  FMUL R21, R14.reuse, R21 ;  /* 0x000000150e157220 */ /* 0x040fe20000400000 */
[----:B------:R-:W-:Y:S01]  /*0a90*/  FMUL R20, R14, R18 ;  /* 0x000000120e147220 */ /* 0x000fe20000400000 */
[--C-:B------:R-:W-:Y:S01]  /*0aa0*/  IMAD.WIDE R14, R29, 0x4, R2.reuse ;  /* 0x000000041d0e7825 */ /* 0x100fe200078e0202 */
[----:B------:R0:W-:Y:S01]  /*0ab0*/  REDG.E.ADD.F32.FTZ.RN.STRONG.GPU desc[UR6][R6.64], R27 ;  /* 0x0000001b060079a6 */ /* 0x0001e2000c12f306 */
[----:B------:R-:W1:Y:S02]  /*0ac0*/  F2I.FTZ.U32.TRUNC.NTZ R25, R25 ;  /* 0x0000001900197305 */ /* 0x000e64000021f000 */
[----:B------:R-:W-:Y:S01]  /*0ad0*/  IMAD.WIDE R18, R19, 0x4, R2 ;  /* 0x0000000413127825 */ /* 0x000fe200078e0202 */
[----:B------:R2:W-:Y:S04]  /*0ae0*/  REDG.E.ADD.F32.FTZ.RN.STRONG.GPU desc[UR6][R14.64], R20 ;  /* 0x000000140e0079a6 */ /* 0x0005e8000c12f306 */
[----:B------:R2:W-:Y:S04]  /*0af0*/  REDG.E.ADD.F32.FTZ.RN.STRONG.GPU desc[UR6][R16.64], R23 ;  /* 0x00000017100079a6 */ /* 0x0005e8000c12f306 */
[----:B------:R2:W-:Y:S01]  /*0b00*/  REDG.E.ADD.F32.FTZ.RN.STRONG.GPU desc[UR6][R18.64], R21 ;  /* 0x00000015120079a6 */ /* 0x0005e2000c12f306 */
[----:B-1----:R-:W-:-:S04]  /*0b10*/  IMAD.MOV R24, RZ, RZ, -R25 ;  /* 0x000000ffff187224 */ /* 0x002fc800078e0a19 */
[----:B0-----:R-:W-:Y:S02]  /*0b20*/  IMAD.MOV.U32 R6, RZ, RZ, R24 ;  /* 0x000000ffff067224 */ /* 0x001fe400078e0018 */
[----:B------:R-:W-:Y:S02]  /*0b30*/  IMAD.MOV.U32 R24, RZ, RZ, RZ ;  /* 0x000000ffff187224 */ /* 0x000fe400078e00ff */
[----:B------:R-:W-:-:S04]  /*0b40*/  IMAD R7, R6, R11, RZ ;  /* 0x0000000b06077224 */ /* 0x000fc800078e02ff */
[----:B------:R-:W-:Y:S01]  /*0b50*/  IMAD.HI.U32 R24, R25, R7, R24 ;  /* 0x0000000719187227 */ /* 0x000fe200078e0018 */
[----:B--2---:R-:W-:Y:S06]  /*0b60*/  @!P0 BRA `(.L_x_2) ;  /* 0xfffffff8003c8947 */ /* 0x004fec000383ffff */
[----:B------:R-:W-:Y:S05]  /*0b70*/  EXIT ;  /* 0x000000000000794d */ /* 0x000fea0003800000 */
        .weak           $__internal_0_$__cuda_sm3x_div_rn_noftz_f32_slowpath
        .type           $__internal_0_$__cuda_sm3x_div_rn_noftz_f32_slowpath,@function
        .size           $__internal_0_$__cuda_sm3x_div_rn_noftz_f32_slowpath,(.L_x_30 - $__internal_0_$__cuda_sm3x_div_rn_noftz_f32_slowpath)
$__internal_0_$__cuda_sm3x_div_rn_noftz_f32_slowpath:
[----:B------:R-:W-:Y:S02]  /*0b80*/  SHF.R.U32.HI R7, RZ, 0x17, R3 ;  /* 0x00000017ff077819 */ /* 0x000fe40000011603 */
[----:B------:R-:W-:Y:S02]  /*0b90*/  SHF.R.U32.HI R6, RZ, 0x17, R0 ;  /* 0x00000017ff067819 */ /* 0x000fe40000011600 */
[----:B------:R-:W-:Y:S02]  /*0ba0*/  LOP3.LUT R12, R7, 0xff, RZ, 0xc0, !PT ;  /* 0x000000ff070c7812 */ /* 0x000fe400078ec0ff */
[----:B------:R-:W-:-:S03]  /*0bb0*/  LOP3.LUT R10, R6, 0xff, RZ, 0xc0, !PT ;  /* 0x000000ff060a7812 */ /* 0x000fc600078ec0ff */
[----:B------:R-:W-:Y:S01]  /*0bc0*/  VIADD R8, R12, 0xffffffff ;  /* 0xffffffff0c087836 */ /* 0x000fe20000000000 */
[----:B------:R-:W-:-:S04]  /*0bd0*/  IADD3 R7, PT, PT, R10, -0x1, RZ ;  /* 0xffffffff0a077810 */ /* 0x000fc80007ffe0ff */
[----:B------:R-:W-:-:S04]  /*0be0*/  ISETP.GT.U32.AND P0, PT, R8, 0xfd, PT ;  /* 0x000000fd0800780c */ /* 0x000fc80003f04070 */
[----:B------:R-:W-:-:S13]  /*0bf0*/  ISETP.GT.U32.OR P0, PT, R7, 0xfd, P0 ;  /* 0x000000fd0700780c */ /* 0x000fda0000704470 */
[----:B------:R-:W-:Y:S01]  /*0c00*/  @!P0 IMAD.MOV.U32 R6, RZ, RZ, RZ ;  /* 0x000000ffff068224 */ /* 0x000fe200078e00ff */
[----:B------:R-:W-:Y:S06]  /*0c10*/  @!P0 BRA `(.L_x_3) ;  /* 0x00000000005c8947 */ /* 0x000fec0003800000 */
[----:B------:R-:W-:Y:S02]  /*0c20*/  FSETP.GTU.FTZ.AND P0, PT, |R0|, +INF , PT ;  /* 0x7f8000000000780b */ /* 0x000fe40003f1c200 */
[----:B------:R-:W-:-:S04]  /*0c30*/  FSETP.GTU.FTZ.AND P1, PT, |R3|, +INF , PT ;  /* 0x7f8000000300780b */ /* 0x000fc80003f3c200 */
[----:B------:R-:W-:-:S13]  /*0c40*/  PLOP3.LUT P0, PT, P0, P1, PT, 0xf8, 0x8f ;  /* 0x00000000008f781c */ /* 0x000fda0000703f70 */
[----:B------:R-:W-:Y:S05]  /*0c50*/  @P0 BRA `(.L_x_4) ;  /* 0x0000000400440947 */ /* 0x000fea0003800000 */
[----:B------:R-:W-:-:S13]  /*0c60*/  LOP3.LUT P0, RZ, R3, 0x7fffffff, R0, 0xc8, !PT ;  /* 0x7fffffff03ff7812 */ /* 0x000fda000780c800 */
[----:B------:R-:W-:Y:S05]  /*0c70*/  @!P0 BRA `(.L_x_5) ;  /* 0x0000000400348947 */ /* 0x000fea0003800000 */
[C---:B------:R-:W-:Y:S02]  /*0c80*/  FSETP.NEU.FTZ.AND P0, PT, |R0|.reuse, +INF , PT ;  /* 0x7f8000000000780b */ /* 0x040fe40003f1d200 */
[----:B------:R-:W-:Y:S02]  /*0c90*/  FSETP.NEU.FTZ.AND P2, PT, |R3|, +INF , PT ;  /* 0x7f8000000300780b */ /* 0x000fe40003f5d200 */
[----:B------:R-:W-:-:S11]  /*0ca0*/  FSETP.NEU.FTZ.AND P1, PT, |R0|, +INF , PT ;  /* 0x7f8000000000780b */ /* 0x000fd60003f3d200 */
[----:B------:R-:W-:Y:S05]  /*0cb0*/  @!P2 BRA !P0, `(.L_x_5) ;  /* 0x000000040024a947 */ /* 0x000fea0004000000 */
[----:B------:R-:W-:-:S04]  /*0cc0*/  LOP3.LUT P0, RZ, R0, 0x7fffffff, RZ, 0xc0, !PT ;  /* 0x7fffffff00ff7812 */ /* 0x000fc8000780c0ff */
[----:B------:R-:W-:-:S13]  /*0cd0*/  PLOP3.LUT P0, PT, P2, P0, PT, 0x2f, 0xf2 ;  /* 0x0000000000f2781c */ /* 0x000fda0001700577 */
[----:B------:R-:W-:Y:S05]  /*0ce0*/  @P0 BRA `(.L_x_6) ;  /* 0x0000000400100947 */ /* 0x000fea0003800000 */
[----:B------:R-:W-:-:S04]  /*0cf0*/  LOP3.LUT P0, RZ, R3, 0x7fffffff, RZ, 0xc0, !PT ;  /* 0x7fffffff03ff7812 */ /* 0x000fc8000780c0ff */
[----:B------:R-:W-:-:S13]  /*0d00*/  PLOP3.LUT P0, PT, P1, P0, PT, 0x2f, 0xf2 ;  /* 0x0000000000f2781c */ /* 0x000fda0000f00577 */
[----:B------:R-:W-:Y:S05]  /*0d10*/  @P0 BRA `(.L_x_7) ;  /* 0x0000000000f80947 */ /* 0x000fea0003800000 */
[----:B------:R-:W-:Y:S02]  /*0d20*/  ISETP.GE.AND P0, PT, R7, RZ, PT ;  /* 0x000000ff0700720c */ /* 0x000fe40003f06270 */
[----:B------:R-:W-:-:S11]  /*0d30*/  ISETP.GE.AND P1, PT, R8, RZ, PT ;  /* 0x000000ff0800720c */ /* 0x000fd60003f26270 */
[----:B------:R-:W-:Y:S02]  /*0d40*/  @P0 IMAD.MOV.U32 R6, RZ, RZ, RZ ;  /* 0x000000ffff060224 */ /* 0x000fe400078e00ff */
[----:B------:R-:W-:Y:S01]  /*0d50*/  @!P0 FFMA R0, R0, 1.84467440737095516160e+19, RZ ;  /* 0x5f80000000008823 */ /* 0x000fe200000000ff */
[----:B------:R-:W-:Y:S02]  /*0d60*/  @!P0 IMAD.MOV.U32 R6, RZ, RZ, -0x40 ;  /* 0xffffffc0ff068424 */ /* 0x000fe400078e00ff */
[----:B------:R-:W-:-:S03]  /*0d70*/  @!P1 FFMA R3, R3, 1.84467440737095516160e+19, RZ ;  /* 0x5f80000003039823 */ /* 0x000fc600000000ff */
[----:B------:R-:W-:-:S07]  /*0d80*/  @!P1 IADD3 R6, PT, PT, R6, 0x40, RZ ;  /* 0x0000004006069810 */ /* 0x000fce0007ffe0ff */
.L_x_3:
[----:B------:R-:W-:-:S05]  /*0d90*/  LEA R8, R12, 0xc0800000, 0x17 ;  /* 0xc08000000c087811 */ /* 0x000fca00078eb8ff */
[----:B------:R-:W-:Y:S02]  /*0da0*/  IMAD.IADD R8, R3, 0x1, -R8 ;  /* 0x0000000103087824 */ /* 0x000fe400078e0a08 */
[----:B------:R-:W-:Y:S02]  /*0db0*/  VIADD R3, R10, 0xffffff81 ;  /* 0xffffff810a037836 */ /* 0x000fe40000000000 */
[----:B------:R-:W0:Y:S01]  /*0dc0*/  MUFU.RCP R7, R8 ;  /* 0x0000000800077308 */ /* 0x000e220000001000 */
[----:B------:R-:W-:Y:S01]  /*0dd0*/  FADD.FTZ R9, -R8, -RZ ;  /* 0x800000ff08097221 */ /* 0x000fe20000010100 */
[----:B------:R-:W-:-:S03]  /*0de0*/  IMAD R0, R3, -0x800000, R0 ;  /* 0xff80000003007824 */ /* 0x000fc600078e0200 */
[----:B0-----:R-:W-:-:S04]  /*0df0*/  FFMA R10, R7, R9, 1 ;  /* 0x3f800000070a7423 */ /* 0x001fc80000000009 */
[----:B------:R-:W-:-:S04]  /*0e00*/  FFMA R14, R7, R10, R7 ;  /* 0x0000000a070e7223 */ /* 0x000fc80000000007 */
[----:B------:R-:W-:-:S04]  /*0e10*/  FFMA R7, R0, R14, RZ ;  /* 0x0000000e00077223 */ /* 0x000fc800000000ff */
[----:B------:R-:W-:-:S04]  /*0e20*/  FFMA R10, R9, R7, R0 ;  /* 0x00000007090a7223 */ /* 0x000fc80000000000 */
[----:B------:R-:W-:Y:S01]  /*0e30*/  FFMA R11, R14, R10, R7 ;  /* 0x0000000a0e0b7223 */ /* 0x000fe20000000007 */
[----:B------:R-:W-:-:S03]  /*0e40*/  IADD3 R7, PT, PT, R3, 0x7f, -R12 ;  /* 0x0000007f03077810 */ /* 0x000fc60007ffe80c */
[----:B------:R-:W-:Y:S02]  /*0e50*/  FFMA R10, R9, R11, R0 ;  /* 0x0000000b090a7223 */ /* 0x000fe40000000000 */
[----:B------:R-:W-:Y:S02]  /*0e60*/  IMAD.IADD R7, R7, 0x1, R6 ;  /* 0x0000000107077824 */ /* 0x000fe400078e0206 */
[----:B------:R-:W-:-:S05]  /*0e70*/  FFMA R0, R14, R10, R11 ;  /* 0x0000000a0e007223 */ /* 0x000fca000000000b */
[----:B------:R-:W-:-:S04]  /*0e80*/  SHF.R.U32.HI R3, RZ, 0x17, R0 ;  /* 0x00000017ff037819 */ /* 0x000fc80000011600 */
[----:B------:R-:W-:-:S04]  /*0e90*/  LOP3.LUT R3, R3, 0xff, RZ, 0xc0, !PT ;  /* 0x000000ff03037812 */ /* 0x000fc800078ec0ff */
[----:B------:R-:W-:-:S05]  /*0ea0*/  IADD3 R9, PT, PT, R3, R7, RZ ;  /* 0x0000000703097210 */ /* 0x000fca0007ffe0ff */
[----:B------:R-:W-:-:S05]  /*0eb0*/  VIADD R3, R9, 0xffffffff ;  /* 0xffffffff09037836 */ /* 0x000fca0000000000 */
[----:B------:R-:W-:-:S13]  /*0ec0*/  ISETP.GE.U32.AND P0, PT, R3, 0xfe, PT ;  /* 0x000000fe0300780c */ /* 0x000fda0003f06070 */
[----:B------:R-:W-:Y:S05]  /*0ed0*/  @!P0 BRA `(.L_x_8) ;  /* 0x0000000000808947 */ /* 0x000fea0003800000 */
[----:B------:R-:W-:-:S13]  /*0ee0*/  ISETP.GT.AND P0, PT, R9, 0xfe, PT ;  /* 0x000000fe0900780c */ /* 0x000fda0003f04270 */
[----:B------:R-:W-:Y:S05]  /*0ef0*/  @P0 BRA `(.L_x_9) ;  /* 0x00000000006c0947 */ /* 0x000fea0003800000 */
[----:B------:R-:W-:-:S13]  /*0f00*/  ISETP.GE.AND P0, PT, R9, 0x1, PT ;  /* 0x000000010900780c */ /* 0x000fda0003f06270 */
[----:B------:R-:W-:Y:S05]  /*0f10*/  @P0 BRA `(.L_x_10) ;  /* 0x0000000000980947 */ /* 0x000fea0003800000 */
[----:B------:R-:W-:Y:S02]  /*0f20*/  ISETP.GE.AND P0, PT, R9, -0x18, PT ;  /* 0xffffffe80900780c */ /* 0x000fe40003f06270 */
[----:B------:R-:W-:-:S11]  /*0f30*/  LOP3.LUT R0, R0, 0x80000000, RZ, 0xc0, !PT ;  /* 0x8000000000007812 */ /* 0x000fd600078ec0ff */
[----:B------:R-:W-:Y:S05]  /*0f40*/  @!P0 BRA `(.L_x_10) ;  /* 0x00000000008c8947 */ /* 0x000fea0003800000 */
[CCC-:B------:R-:W-:Y:S01]  /*0f50*/  FFMA.RZ R3, R14.reuse, R10.reuse, R11.reuse ;  /* 0x0000000a0e037223 */ /* 0x1c0fe2000000c00b */
[C---:B------:R-:W-:Y:S02]  /*0f60*/  VIADD R8, R9.reuse, 0x20 ;  /* 0x0000002009087836 */ /* 0x040fe40000000000 */
[CCC-:B------:R-:W-:Y:S01]  /*0f70*/  FFMA.RM R6, R14.reuse, R10.reuse, R11.reuse ;  /* 0x0000000a0e067223 */ /* 0x1c0fe2000000400b */
[----:B------:R-:W-:Y:S02]  /*0f80*/  ISETP.NE.AND P2, PT, R9, RZ, PT ;  /* 0x000000ff0900720c */ /* 0x000fe40003f45270 */
[----:B------:R-:W-:Y:S01]  /*0f90*/  LOP3.LUT R7, R3, 0x7fffff, RZ, 0xc0, !PT ;  /* 0x007fffff03077812 */ /* 0x000fe200078ec0ff */
[----:B------:R-:W-:Y:S01]  /*0fa0*/  FFMA.RP R3, R14, R10, R11 ;  /* 0x0000000a0e037223 */ /* 0x000fe2000000800b */
[----:B------:R-:W-:Y:S01]  /*0fb0*/  ISETP.NE.AND P1, PT, R9, RZ, PT ;  /* 0x000000ff0900720c */ /* 0x000fe20003f25270 */
[----:B------:R-:W-:Y:S01]  /*0fc0*/  IMAD.MOV R9, RZ, RZ, -R9 ;  /* 0x000000ffff097224 */ /* 0x000fe200078e0a09 */
[----:B------:R-:W-:-:S02]  /*0fd0*/  LOP3.LUT R7, R7, 0x800000, RZ, 0xfc, !PT ;  /* 0x0080000007077812 */ /* 0x000fc400078efcff */
[----:B------:R-:W-:Y:S02]  /*0fe0*/  FSETP.NEU.FTZ.AND P0, PT, R3, R6, PT ;  /* 0x000000060300720b */ /* 0x000fe40003f1d000 */
[----:B------:R-:W-:Y:S02]  /*0ff0*/  SHF.L.U32 R8, R7, R8, RZ ;  /* 0x0000000807087219 */ /* 0x000fe400000006ff */
[----:B------:R-:W-:Y:S02]  /*1000*/  SEL R6, R9, RZ, P2 ;  /* 0x000000ff09067207 */ /* 0x000fe40001000000 */
[----:B------:R-:W-:Y:S02]  /*1010*/  ISETP.NE.AND P1, PT, R8, RZ, P1 ;  /* 0x000000ff0800720c */ /* 0x000fe40000f25270 */
[----:B------:R-:W-:Y:S02]  /*1020*/  SHF.R.U32.HI R6, RZ, R6, R7 ;  /* 0x00000006ff067219 */ /* 0x000fe40000011607 */
[----:B------:R-:W-:-:S02]  /*1030*/  PLOP3.LUT P0, PT, P0, P1, PT, 0xf8, 0x8f ;  /* 0x00000000008f781c */ /* 0x000fc40000703f70 */
[----:B------:R-:W-:Y:S02]  /*1040*/  SHF.R.U32.HI R8, RZ, 0x1, R6 ;  /* 0x00000001ff087819 */ /* 0x000fe40000011606 */
[----:B------:R-:W-:-:S04]  /*1050*/  SEL R3, RZ, 0x1, !P0 ;  /* 0x00000001ff037807 */ /* 0x000fc80004000000 */
[----:B------:R-:W-:-:S04]  /*1060*/  LOP3.LUT R3, R3, 0x1, R8, 0xf8, !PT ;  /* 0x0000000103037812 */ /* 0x000fc800078ef808 */
[----:B------:R-:W-:-:S04]  /*1070*/  LOP3.LUT R3, R3, R6, RZ, 0xc0, !PT ;  /* 0x0000000603037212 */ /* 0x000fc800078ec0ff */
[----:B------:R-:W-:-:S04]  /*1080*/  IADD3 R3, PT, PT, R8, R3, RZ ;  /* 0x0000000308037210 */ /* 0x000fc80007ffe0ff */
[----:B------:R-:W-:Y:S01]  /*1090*/  LOP3.LUT R0, R3, R0, RZ, 0xfc, !PT ;  /* 0x0000000003007212 */ /* 0x000fe200078efcff */
[----:B------:R-:W-:Y:S06]  /*10a0*/  BRA `(.L_x_10) ;  /* 0x0000000000347947 */ /* 0x000fec0003800000 */
.L_x_9:
[----:B------:R-:W-:-:S04]  /*10b0*/  LOP3.LUT R0, R0, 0x80000000, RZ, 0xc0, !PT ;  /* 0x8000000000007812 */ /* 0x000fc800078ec0ff */
[----:B------:R-:W-:Y:S01]  /*10c0*/  LOP3.LUT R0, R0, 0x7f800000, RZ, 0xfc, !PT ;  /* 0x7f80000000007812 */ /* 0x000fe200078efcff */
[----:B------:R-:W-:Y:S06]  /*10d0*/  BRA `(.L_x_10) ;  /* 0x0000000000287947 */ /* 0x000fec0003800000 */
.L_x_8:
[----:B------:R-:W-:Y:S01]  /*10e0*/  IMAD R0, R7, 0x800000, R0 ;  /* 0x0080000007007824 */ /* 0x000fe200078e0200 */
[----:B------:R-:W-:Y:S06]  /*10f0*/  BRA `(.L_x_10) ;  /* 0x0000000000207947 */ /* 0x000fec0003800000 */
.L_x_7:
[----:B------:R-:W-:-:S04]  /*1100*/  LOP3.LUT R0, R3, 0x80000000, R0, 0x48, !PT ;  /* 0x8000000003007812 */ /* 0x000fc800078e4800 */
[----:B------:R-:W-:Y:S01]  /*1110*/  LOP3.LUT R0, R0, 0x7f800000, RZ, 0xfc, !PT ;  /* 0x7f80000000007812 */ /* 0x000fe200078efcff */
[----:B------:R-:W-:Y:S06]  /*1120*/  BRA `(.L_x_10) ;  /* 0x0000000000147947 */ /* 0x000fec0003800000 */
.L_x_6:
[----:B------:R-:W-:Y:S01]  /*1130*/  LOP3.LUT R0, R3, 0x80000000, R0, 0x48, !PT ;  /* 0x8000000003007812 */ /* 0x000fe200078e4800 */
[----:B------:R-:W-:Y:S06]  /*1140*/  BRA `(.L_x_10) ;  /* 0x00000000000c7947 */ /* 0x000fec0003800000 */
.L_x_5:
[----:B------:R-:W0:Y:S01]  /*1150*/  MUFU.RSQ R0, -QNAN ;  /* 0xffc0000000007908 */ /* 0x000e220000001400 */
[----:B------:R-:W-:Y:S05]  /*1160*/  BRA `(.L_x_10) ;  /* 0x0000000000047947 */ /* 0x000fea0003800000 */
.L_x_4:
[----:B------:R-:W-:-:S07]  /*1170*/  FADD.FTZ R0, R0, R3 ;  /* 0x0000000300007221 */ /* 0x000fce0000010000 */
.L_x_10:
[----:B------:R-:W-:-:S04]  /*1180*/  IMAD.MOV.U32 R3, RZ, RZ, 0x0 ;  /* 0x00000000ff037424 */ /* 0x000fc800078e00ff */
[----:B0-----:R-:W-:Y:S05]  /*1190*/  RET.REL.NODEC R2 `(_ZN6caffe270_GLOBAL__N__46_tmpxft_0000688a_00000000_7_upsample_op_cpp1_ii_9a24acd230UpsampleBilinearGradientKernelEiiiiiiffPKfPf) ;  /* 0xffffffec02987950 */ /* 0x001fea0003c3ffff */
.L_x_11:
[----:B------:R-:W-:-:S00]  /*11a0*/  BRA `(.L_x_11) ;  /* 0xfffffffc00fc7947 */ /* 0x000fc0000383ffff */
[----:B------:R-:W-:-:S00]  /*11b0*/  NOP ;  /* 0x0000000000007918 */ /* 0x000fc00000000000 */
        /* <DEDUP_REMOVED lines=12> */
.L_x_30:


//--------------------- .text._ZN6caffe270_GLOBAL__N__46_tmpxft_0000688a_00000000_7_upsample_op_cpp1_ii_9a24acd222UpsampleBilinearKernelEiiiiiiffPKfPf --------------------------
	.section	.text._ZN6caffe270_GLOBAL__N__46_tmpxft_0000688a_00000000_7_upsample_op_cpp1_ii_9a24acd222UpsampleBilinearKernelEiiiiiiffPKfPf,"ax",@progbits
	.align	128
        .global         _ZN6caffe270_GLOBAL__N__46_tmpxft_0000688a_00000000_7_upsample_op_cpp1_ii_9a24acd222UpsampleBilinearKernelEiiiiiiffPKfPf
        .type           _ZN6caffe270_GLOBAL__N__46_tmpxft_0000688a_00000000_7_upsample_op_cpp1_ii_9a24acd222UpsampleBilinearKernelEiiiiiiffPKfPf,@function
        .size           _ZN6caffe270_GLOBAL__N__46_tmpxft_0000688a_00000000_7_upsample_op_cpp1_ii_9a24acd222UpsampleBilinearKernelEiiiiiiffPKfPf,(.L_x_31 - _ZN6caffe270_GLOBAL__N__46_tmpxft_0000688a_00000000_7_upsample_op_cpp1_ii_9a24acd222UpsampleBilinearKernelEiiiiiiffPKfPf)
        .other          _ZN6caffe270_GLOBAL__N__46_tmpxft_0000688a_00000000_7_upsample_op_cpp1_ii_9a24acd222UpsampleBilinearKernelEiiiiiiffPKfPf,@"STO_CUDA_ENTRY STV_DEFAULT"
_ZN6caffe270_GLOBAL__N__46_tmpxft_0000688a_00000000_7_upsample_op_cpp1_ii_9a24acd222UpsampleBilinearKernelEiiiiiiffPKfPf:
.text._ZN6caffe270_GLOBAL__N__46_tmpxft_0000688a_00000000_7_upsample_op_cpp1_ii_9a24acd222UpsampleBilinearKernelEiiiiiiffPKfPf:
        /* <DEDUP_REMOVED lines=23> */
[----:B------:R-:W-:Y:S01]  /*0170*/  IMAD.MOV.U32 R4, RZ, RZ, RZ ;  /* 0x000000ffff047224 */ /* 0x000fe200078e00ff */
[----:B0-----:R-:W-:Y:S06]  /*0180*/  @!P0 BRA `(.L_x_12) ;  /* 0x00000000000c8947 */ /* 0x001fec0003800000 */
[----:B------:R-:W-:-:S07]  /*0190*/  MOV R6, 0x1b0 ;  /* 0x000001b000067802 */ /* 0x000fce0000000f00 */
[----:B------:R-:W-:Y:S05]  /*01a0*/  CALL.REL.NOINC `($__internal_1_$__cuda_sm3x_div_rn_noftz_f32_slowpath) ;  /* 0x0000002000407944 */ /* 0x000fea0003c00000 */
[----:B------:R-:W-:-:S07]  /*01b0*/  IMAD.MOV.U32 R2, RZ, RZ, R0 ;  /* 0x000000ffff027224 */ /* 0x000fce00078e0000 */
.L_x_12:
        /* <DEDUP_REMOVED lines=14> */
[----:B------:R-:W-:Y:S01]  /*02a0*/  IMAD.MOV.U32 R3, RZ, RZ, R7 ;  /* 0x000000ffff037224 */ /* 0x000fe200078e0007 */
[----:B------:R-:W-:-:S07]  /*02b0*/  MOV R6, 0x2d0 ;  /* 0x000002d000067802 */ /* 0x000fce0000000f00 */
[----:B------:R-:W-:Y:S05]  /*02c0*/  CALL.REL.NOINC `($__internal_1_$__cuda_sm3x_div_rn_noftz_f32_slowpath) ;  /* 0x0000001c00f87944 */ /* 0x000fea0003c00000 */
[----:B------:R-:W-:-:S07]  /*02d0*/  MOV R3, R0 ;  /* 0x0000000000037202 */ /* 0x000fce0000000f00 */
.L_x_13:
[----:B------:R-:W0:Y:S01]  /*02e0*/  LDCU UR11, c[0x0][0x390] ;  /* 0x00007200ff0b77ac */ /* 0x000e220008000800 */
[----:B------:R-:W1:Y:S01]  /*02f0*/  LDCU UR5, c[0x0][0x370] ;  /* 0x00006e00ff0577ac */ /* 0x000e620008000800 */
[----:B------:R-:W2:Y:S01]  /*0300*/  LDCU.64 UR6, c[0x0][0x388] ;  /* 0x00007100ff0677ac */ /* 0x000ea20008000a00 */
[----:B------:R-:W3:Y:S01]  /*0310*/  LDCU.64 UR8, c[0x0][0x358] ;  /* 0x00006b00ff0877ac */ /* 0x000ee20008000a00 */
[----:B0-----:R-:W-:Y:S02]  /*0320*/  UISETP.GT.AND UP0, UPT, UR11, 0x1, UPT ;  /* 0x000000010b00788c */ /* 0x001fe4000bf04270 */
[----:B-1----:R-:W-:Y:S02]  /*0330*/  UIMAD UR4, UR4, UR5, URZ ;  /* 0x00000005040472a4 */ /* 0x002fe4000f8e02ff */
[----:B--2---:R-:W-:Y:S02]  /*0340*/  UIADD3 UR6, UPT, UPT, UR6, -0x1, URZ ;  /* 0xffffffff06067890 */ /* 0x004fe4000fffe0ff */
[----:B------:R-:W-:-:S03]  /*0350*/  UIADD3 UR7, UPT, UPT, UR7, -0x1, URZ ;  /* 0xffffffff07077890 */ /* 0x000fc6000fffe0ff */
[----:B---3--:R-:W-:Y:S09]  /*0360*/  BRA.U UP0, `(.L_x_14) ;  /* 0x0000000d00e87547 */ /* 0x008ff2000b800000 */
[----:B------:R-:W0:Y:S02]  /*0370*/  LDC R0, c[0x0][0x394] ;  /* 0x0000e500ff007b82 */ /* 0x000e240000000800 */
[----:B0-----:R-:W-:-:S13]  /*0380*/  ISETP.GT.AND P0, PT, R0, 0x1, PT ;  /* 0x000000010000780c */ /* 0x001fda0003f04270 */
[----:B------:R-:W-:Y:S05]  /*0390*/  @P0 BRA `(.L_x_15) ;  /* 0x0000000400ec0947 */ /* 0x000fea0003800000 */
[----:B------:R-:W-:Y:S01]  /*03a0*/  IABS R8, R0 ;  /* 0x0000000000087213 */ /* 0x000fe20000000000 */
[----:B------:R-:W0:Y:S01]  /*03b0*/  LDC R10, c[0x0][0x394] ;  /* 0x0000e500ff0a7b82 */ /* 0x000e220000000800 */
[----:B------:R-:W1:Y:S02]  /*03c0*/  LDCU UR5, c[0x0][0x380] ;  /* 0x00007000ff0577ac */ /* 0x000e640008000800 */
[----:B------:R-:W2:Y:S01]  /*03d0*/  I2F.RP R0, R8 ;  /* 0x0000000800007306 */ /* 0x000ea20000209400 */
[----:B------:R-:W3:Y:S04]  /*03e0*/  LDCU.64 UR14, c[0x0][0x388] ;  /* 0x00007100ff0e77ac */ /* 0x000ee80008000a00 */
[----:B------:R-:W4:Y:S01]  /*03f0*/  LDC R9, c[0x0][0x390] ;  /* 0x0000e400ff097b82 */ /* 0x000f220000000800 */
[----:B------:R-:W0:Y:S07]  /*0400*/  LDCU.64 UR12, c[0x0][0x3a8] ;  /* 0x00007500ff0c77ac */ /* 0x000e2e0008000a00 */
[----:B------:R-:W0:Y:S01]  /*0410*/  LDC.64 R2, c[0x0][0x3a0] ;  /* 0x0000e800ff027b82 */ /* 0x000e220000000a00 */
[----:B--2---:R-:W2:Y:S02]  /*0420*/  MUFU.RCP R0, R0 ;  /* 0x0000000000007308 */ /* 0x004ea40000001000 */
[----:B--2---:R-:W-:-:S06]  /*0430*/  VIADD R6, R0, 0xffffffe ;  /* 0x0ffffffe00067836 */ /* 0x004fcc0000000000 */
[----:B------:R2:W5:Y:S02]  /*0440*/  F2I.FTZ.U32.TRUNC.NTZ R7, R6 ;  /* 0x0000000600077305 */ /* 0x000564000021f000 */
[----:B--2---:R-:W-:Y:S02]  /*0450*/  IMAD.MOV.U32 R6, RZ, RZ, RZ ;  /* 0x000000ffff067224 */ /* 0x004fe400078e00ff */
[----:B-----5:R-:W-:-:S04]  /*0460*/  IMAD.MOV R11, RZ, RZ, -R7 ;  /* 0x000000ffff0b7224 */ /* 0x020fc800078e0a07 */
[----:B------:R-:W-:-:S04]  /*0470*/  IMAD R11, R11, R8, RZ ;  /* 0x000000080b0b7224 */ /* 0x000fc800078e02ff */
[----:B01-34-:R-:W-:-:S07]  /*0480*/  IMAD.HI.U32 R6, R7, R11, R6 ;  /* 0x0000000b07067227 */ /* 0x01bfce00078e0006 */
.L_x_16:
[----:B------:R-:W-:Y:S02]  /*0490*/  IABS R13, R5 ;  /* 0x00000005000d7213 */ /* 0x000fe40000000000 */
[-C--:B------:R-:W-:Y:S02]  /*04a0*/  IABS R0, R10.reuse ;  /* 0x0000000a00007213 */ /* 0x080fe40000000000 */
[----:B------:R-:W-:Y:S01]  /*04b0*/  IABS R11, R9 ;  /* 0x00000009000b7213 */ /* 0x000fe20000000000 */
[----:B------:R-:W-:Y:S01]  /*04c0*/  IMAD.HI.U32 R6, R6, R13, RZ ;  /* 0x0000000d06067227 */ /* 0x000fe200078e00ff */
[C---:B------:R-:W-:Y:S02]  /*04d0*/  LOP3.LUT R12, R5.reuse, R10, RZ, 0x3c, !PT ;  /* 0x0000000a050c7212 */ /* 0x040fe400078e3cff */
[----:B------:R-:W0:Y:S01]  /*04e0*/  I2F.RP R14, R11 ;  /* 0x0000000b000e7306 */ /* 0x000e220000209400 */
[----:B------:R-:W-:Y:S02]  /*04f0*/  ISETP.GE.AND P4, PT, R5, RZ, PT ;  /* 0x000000ff0500720c */ /* 0x000fe40003f86270 */
[----:B------:R-:W-:-:S02]  /*0500*/  IADD3 R7, PT, PT, -R6, RZ, RZ ;  /* 0x000000ff06077210 */ /* 0x000fc40007ffe1ff */
[----:B------:R-:W-:-:S03]  /*0510*/  ISETP.GE.AND P3, PT, R12, RZ, PT ;  /* 0x000000ff0c00720c */ /* 0x000fc60003f66270 */
[----:B------:R-:W-:-:S05]  /*0520*/  IMAD R13, R0, R7, R13 ;  /* 0x00000007000d7224 */ /* 0x000fca00078e020d */
[----:B------:R-:W-:Y:S01]  /*0530*/  ISETP.GT.U32.AND P2, PT, R8, R13, PT ;  /* 0x0000000d0800720c */ /* 0x000fe20003f44070 */
[----:B0-----:R-:W0:-:S12]  /*0540*/  MUFU.RCP R14, R14 ;  /* 0x0000000e000e7308 */ /* 0x001e180000001000 */
[--C-:B------:R-:W-:Y:S01]  /*0550*/  @!P2 IMAD.IADD R13, R13, 0x1, -R0.reuse ;  /* 0x000000010d0da824 */ /* 0x100fe200078e0a00 */
[----:B------:R-:W-:Y:S02]  /*0560*/  @!P2 IADD3 R6, PT, PT, R6, 0x1, RZ ;  /* 0x000000010606a810 */ /* 0x000fe40007ffe0ff */
[----:B------:R-:W-:Y:S02]  /*0570*/  ISETP.NE.AND P2, PT, R10, RZ, PT ;  /* 0x000000ff0a00720c */ /* 0x000fe40003f45270 */
[----:B------:R-:W-:Y:S01]  /*0580*/  ISETP.GT.U32.AND P1, PT, R8, R13, PT ;  /* 0x0000000d0800720c */ /* 0x000fe20003f24070 */
[----:B------:R-:W-:Y:S02]  /*0590*/  IMAD.MOV.U32 R8, RZ, RZ, R0 ;  /* 0x000000ffff087224 */ /* 0x000fe400078e0000 */
[----:B0-----:R-:W-:Y:S01]  /*05a0*/  VIADD R7, R14, 0xffffffe ;  /* 0x0ffffffe0e077836 */ /* 0x001fe20000000000 */
[----:B------:R-:W-:Y:S02]  /*05b0*/  LOP3.LUT R14, RZ, R10, RZ, 0x33, !PT ;  /* 0x0000000aff0e7212 */ /* 0x000fe400078e33ff */
[----:B------:R-:W-:-:S03]  /*05c0*/  ISETP.GE.U32.AND P0, PT, R13, R8, PT ;  /* 0x000000080d00720c */ /* 0x000fc60003f06070 */
[----:B------:R-:W0:Y:S10]  /*05d0*/  F2I.FTZ.U32.TRUNC.NTZ R7, R7 ;  /* 0x0000000700077305 */ /* 0x000e34000021f000 */
[----:B------:R-:W-:-:S04]  /*05e0*/  @P0 VIADD R6, R6, 0x1 ;  /* 0x0000000106060836 */ /* 0x000fc80000000000 */
[----:B------:R-:W-:Y:S02]  /*05f0*/  @!P3 IMAD.MOV R6, RZ, RZ, -R6 ;  /* 0x000000ffff06b224 */ /* 0x000fe400078e0a06 */
[----:B0-----:R-:W-:-:S03]  /*0600*/  IMAD.MOV R16, RZ, RZ, -R7 ;  /* 0x000000ffff107224 */ /* 0x001fc600078e0a07 */
[----:B------:R-:W-:Y:S01]  /*0610*/  SEL R12, R14, R6, !P2 ;  /* 0x000000060e0c7207 */ /* 0x000fe20005000000 */
[----:B------:R-:W-:Y:S02]  /*0620*/  HFMA2 R6, -RZ, RZ, 0, 0 ;  /* 0x00000000ff067431 */ /* 0x000fe400000001ff */
[----:B------:R-:W-:Y:S01]  /*0630*/  IMAD R15, R16, R11, RZ ;  /* 0x0000000b100f7224 */ /* 0x000fe200078e02ff */
[----:B------:R-:W-:Y:S02]  /*0640*/  IADD3 R16, PT, PT, R13, -R0, RZ ;  /* 0x800000000d107210 */ /* 0x000fe40007ffe0ff */
[----:B------:R-:W-:Y:S02]  /*0650*/  IABS R20, R12 ;  /* 0x0000000c00147213 */ /* 0x000fe40000000000 */
[----:B------:R-:W-:Y:S02]  /*0660*/  ISETP.GE.AND P3, PT, R12, RZ, PT ;  /* 0x000000ff0c00720c */ /* 0x000fe40003f66270 */
[----:B------:R-:W-:Y:S01]  /*0670*/  SEL R13, R16, R13, !P1 ;  /* 0x0000000d100d7207 */ /* 0x000fe20004800000 */
[----:B------:R-:W-:Y:S01]  /*0680*/  IMAD.HI.U32 R6, R7, R15, R6 ;  /* 0x0000000f07067227 */ /* 0x000fe200078e0006 */
[----:B------:R-:W-:-:S02]  /*0690*/  ISETP.NE.AND P1, PT, R9, RZ, PT ;  /* 0x000000ff0900720c */ /* 0x000fc40003f25270 */
[-C--:B------:R-:W-:Y:S01]  /*06a0*/  LOP3.LUT R15, RZ, R9.reuse, RZ, 0x33, !PT ;  /* 0x00000009ff0f7212 */ /* 0x080fe200078e33ff */
[----:B------:R-:W-:Y:S01]  /*06b0*/  @!P4 IMAD.MOV R13, RZ, RZ, -R13 ;  /* 0x000000ffff0dc224 */ /* 0x000fe200078e0a0d */
[----:B------:R-:W-:Y:S01]  /*06c0*/  LOP3.LUT R12, R12, R9, RZ, 0x3c, !PT ;  /* 0x000000090c0c7212 */ /* 0x000fe200078e3cff */
[----:B------:R-:W-:-:S03]  /*06d0*/  IMAD.HI.U32 R6, R6, R20, RZ ;  /* 0x0000001406067227 */ /* 0x000fc600078e00ff */
[----:B------:R-:W-:Y:S01]  /*06e0*/  SEL R18, R14, R13, !P2 ;  /* 0x0000000d0e127207 */ /* 0x000fe20005000000 */
[----:B------:R-:W-:-:S03]  /*06f0*/  IMAD.MOV R7, RZ, RZ, -R6 ;  /* 0x000000ffff077224 */ /* 0x000fc600078e0a06 */
[----:B------:R-:W-:Y:S01]  /*0700*/  I2FP.F32.S32 R18, R18 ;  /* 0x0000001200127245 */ /* 0x000fe20000201400 */
[----:B------:R-:W-:-:S04]  /*0710*/  IMAD R20, R11, R7, R20 ;  /* 0x000000070b147224 */ /* 0x000fc800078e0214 */
[----:B------:R-:W-:Y:S01]  /*0720*/  FMUL R18, RZ, R18 ;  /* 0x00000012ff127220 */ /* 0x000fe20000400000 */
[----:B------:R-:W-:-:S13]  /*0730*/  ISETP.GT.U32.AND P0, PT, R11, R20, PT ;  /* 0x000000140b00720c */ /* 0x000fda0003f04070 */
[----:B------:R-:W-:Y:S01]  /*0740*/  @!P0 IMAD.IADD R20, R20, 0x1, -R11 ;  /* 0x0000000114148824 */ /* 0x000fe200078e0a0b */
[----:B------:R-:W-:-:S03]  /*0750*/  @!P0 IADD3 R6, PT, PT, R6, 0x1, RZ ;  /* 0x0000000106068810 */ /* 0x000fc60007ffe0ff */
[C---:B------:R-:W-:Y:S01]  /*0760*/  IMAD.IADD R7, R20.reuse, 0x1, -R11 ;  /* 0x0000000114077824 */ /* 0x040fe200078e0a0b */
[-C--:B------:R-:W-:Y:S02]  /*0770*/  ISETP.GT.U32.AND P5, PT, R11, R20.reuse, PT ;  /* 0x000000140b00720c */ /* 0x080fe40003fa4070 */
[----:B------:R-:W-:Y:S02]  /*0780*/  ISETP.GE.U32.AND P2, PT, R20, R11, PT ;  /* 0x0000000b1400720c */ /* 0x000fe40003f46070 */
[----:B------:R-:W-:Y:S01]  /*0790*/  SEL R7, R7, R20, !P5 ;  /* 0x0000001407077207 */ /* 0x000fe20006800000 */
[----:B------:R-:W0:Y:S04]  /*07a0*/  F2I.TRUNC.NTZ R11, R18 ;  /* 0x00000012000b7305 */ /* 0x000e28000020f100 */
[----:B------:R-:W-:Y:S01]  /*07b0*/  @!P3 IMAD.MOV R7, RZ, RZ, -R7 ;  /* 0x000000ffff07b224 */ /* 0x000fe200078e0a07 */
[----:B------:R-:W-:-:S04]  /*07c0*/  ISETP.GE.AND P3, PT, R12, RZ, PT ;  /* 0x000000ff0c00720c */ /* 0x000fc80003f66270 */
[----:B------:R-:W-:Y:S01]  /*07d0*/  SEL R16, R15, R7, !P1 ;  /* 0x000000070f107207 */ /* 0x000fe20004800000 */
[----:B------:R-:W-:-:S03]  /*07e0*/  @P2 VIADD R6, R6, 0x1 ;  /* 0x0000000106062836 */ /* 0x000fc60000000000 */
[----:B------:R-:W-:Y:S02]  /*07f0*/  I2FP.F32.S32 R16, R16 ;  /* 0x0000001000107245 */ /* 0x000fe40000201400 */
[C---:B0-----:R-:W-:Y:S01]  /*0800*/  ISETP.GE.AND P2, PT, R11.reuse, UR7, PT ;  /* 0x000000070b007c0c */ /* 0x041fe2000bf46270 */
[----:B------:R-:W-:Y:S02]  /*0810*/  VIADD R7, R11, 0x1 ;  /* 0x000000010b077836 */ /* 0x000fe40000000000 */
[----:B------:R-:W-:Y:S01]  /*0820*/  FMUL R16, RZ, R16 ;  /* 0x00000010ff107220 */ /* 0x000fe20000400000 */
[----:B------:R-:W-:-:S03]  /*0830*/  @!P3 IMAD.MOV R6, RZ, RZ, -R6 ;  /* 0x000000ffff06b224 */ /* 0x000fc600078e0a06 */
[----:B------:R-:W0:Y:S02]  /*0840*/  F2I.TRUNC.NTZ R17, R16 ;  /* 0x0000001000117305 */ /* 0x000e24000020f100 */
[----:B------:R-:W-:-:S04]  /*0850*/  SEL R6, R15, R6, !P1 ;  /* 0x000000060f067207 */ /* 0x000fc80004800000 */
[----:B------:R-:W-:Y:S02]  /*0860*/  @P2 IADD3 R7, PT, PT, R11, RZ, RZ ;  /* 0x000000ff0b072210 */ /* 0x000fe40007ffe0ff */
[C---:B0-----:R-:W-:Y:S02]  /*0870*/  ISETP.GE.AND P0, PT, R17.reuse, UR6, PT ;  /* 0x0000000611007c0c */ /* 0x041fe4000bf06270 */
[----:B------:R-:W-:-:S11]  /*0880*/  IADD3 R13, PT, PT, R17, 0x1, RZ ;  /* 0x00000001110d7810 */ /* 0x000fd60007ffe0ff */
[----:B------:R-:W-:-:S04]  /*0890*/  @P0 IMAD.MOV R13, RZ, RZ, R17 ;  /* 0x000000ffff0d0224 */ /* 0x000fc800078e0211 */
[C---:B------:R-:W-:Y:S02]  /*08a0*/  IMAD R12, R6.reuse, UR14, R13 ;  /* 0x0000000e060c7c24 */ /* 0x040fe4000f8e020d */
[----:B------:R-:W-:Y:S02]  /*08b0*/  IMAD R6, R6, UR14, R17 ;  /* 0x0000000e06067c24 */ /* 0x000fe4000f8e0211 */
[--C-:B------:R-:W-:Y:S02]  /*08c0*/  IMAD R21, R12, UR15, R7.reuse ;  /* 0x0000000f0c157c24 */ /* 0x100fe4000f8e0207 */
[----:B------:R-:W-:Y:S02]  /*08d0*/  IMAD R7, R6, UR15, R7 ;  /* 0x0000000f06077c24 */ /* 0x000fe4000f8e0207 */
[----:B------:R-:W-:-:S04]  /*08e0*/  IMAD.WIDE R20, R21, 0x4, R2 ;  /* 0x0000000415147825 */ /* 0x000fc800078e0202 */
[--C-:B------:R-:W-:Y:S02]  /*08f0*/  IMAD R13, R12, UR15, R11.reuse ;  /* 0x0000000f0c0d7c24 */ /* 0x100fe4000f8e020b */
[----:B------:R-:W-:Y:S01]  /*0900*/  IMAD R15, R6, UR15, R11 ;  /* 0x0000000f060f7c24 */ /* 0x000fe2000f8e020b */
[----:B------:R-:W2:Y:S01]  /*0910*/  LDG.E R20, desc[UR8][R20.64] ;  /* 0x0000000814147981 */ /* 0x000ea2000c1e1900 */
[----:B------:R-:W-:-:S04]  /*0920*/  IMAD.WIDE R6, R7, 0x4, R2 ;  /* 0x0000000407067825 */ /* 0x000fc800078e0202 */
[--C-:B------:R-:W-:Y:S02]  /*0930*/  IMAD.WIDE R12, R13, 0x4, R2.reuse ;  /* 0x000000040d0c7825 */ /* 0x100fe400078e0202 */
[----:B------:R-:W3:Y:S02]  /*0940*/  LDG.E R6, desc[UR8][R6.64] ;  /* 0x0000000806067981 */ /* 0x000ee4000c1e1900 */
[----:B------:R-:W-:Y:S02]  /*0950*/  IMAD.WIDE R14, R15, 0x4, R2 ;  /* 0x000000040f0e7825 */ /* 0x000fe400078e0202 */
[----:B------:R0:W4:Y:S04]  /*0960*/  LDG.E R13, desc[UR8][R12.64] ;  /* 0x000000080c0d7981 */ /* 0x000128000c1e1900 */
[----:B------:R-:W5:Y:S01]  /*0970*/  LDG.E R15, desc[UR8][R14.64] ;  /* 0x000000080e0f7981 */ /* 0x000f62000c1e1900 */
[----:B------:R-:W1:Y:S01]  /*0980*/  I2F.RP R22, R0 ;  /* 0x0000000000167306 */ /* 0x000e620000209400 */
[----:B------:R-:W-:-:S02]  /*0990*/  I2FP.F32.S32 R11, R11 ;  /* 0x0000000b000b7245 */ /* 0x000fc40000201400 */
[----:B------:R-:W-:-:S03]  /*09a0*/  I2FP.F32.S32 R17, R17 ;  /* 0x0000001100117245 */ /* 0x000fc60000201400 */
[----:B------:R-:W-:Y:S02]  /*09b0*/  FADD R11, R18, -R11 ;  /* 0x8000000b120b7221 */ /* 0x000fe40000000000 */
[----:B-1----:R-:W1:Y:S02]  /*09c0*/  MUFU.RCP R22, R22 ;  /* 0x0000001600167308 */ /* 0x002e640000001000 */
[----:B------:R-:W-:Y:S01]  /*09d0*/  FADD R18, -R11, 1 ;  /* 0x3f8000000b127421 */ /* 0x000fe20000000100 */
[----:B------:R-:W-:Y:S01]  /*09e0*/  FADD R17, R16, -R17 ;  /* 0x8000001110117221 */ /* 0x000fe20000000000 */
[----:B0-----:R-:W-:Y:S01]  /*09f0*/  LEA R12, P0, R5, UR12, 0x2 ;  /* 0x0000000c050c7c11 */ /* 0x001fe2000f8010ff */
[----:B-1----:R-:W-:-:S06]  /*0a00*/  VIADD R7, R22, 0xffffffe ;  /* 0x0ffffffe16077836 */ /* 0x002fcc0000000000 */
[----:B------:R-:W0:Y:S01]  /*0a10*/  F2I.FTZ.U32.TRUNC.NTZ R7, R7 ;  /* 0x0000000700077305 */ /* 0x000e22000021f000 */
[C---:B--2---:R-:W-:Y:S01]  /*0a20*/  FMUL R19, R11.reuse, R20 ;  /* 0x000000140b137220 */ /* 0x044fe20000400000 */
[----:B---3--:R-:W-:-:S03]  /*0a30*/  FMUL R20, R11, R6 ;  /* 0x000000060b147220 */ /* 0x008fc60000400000 */
[----:B----4-:R-:W-:-:S04]  /*0a40*/  FFMA R6, R18, R13, R19 ;  /* 0x0000000d12067223 */ /* 0x010fc80000000013 */
[C---:B------:R-:W-:Y:S01]  /*0a50*/  FMUL R6, R17.reuse, R6 ;  /* 0x0000000611067220 */ /* 0x040fe20000400000 */
[----:B-----5:R-:W-:Y:S01]  /*0a60*/  FFMA R20, R18, R15, R20 ;  /* 0x0000000f12147223 */ /* 0x020fe20000000014 */
[----:B------:R-:W-:Y:S01]  /*0a70*/  FADD R17, -R17, 1 ;  /* 0x3f80000011117421 */ /* 0x000fe20000000100 */
[C---:B------:R-:W-:Y:S02]  /*0a80*/  LEA.HI.X R13, R5.reuse, UR13, R4, 0x2, P0 ;  /* 0x0000000d050d7c11 */ /* 0x040fe400080f1404 */
[----:B------:R-:W-:Y:S01]  /*0a90*/  IADD3 R5, P0, PT, R5, UR4, RZ ;  /* 0x0000000405057c10 */ /* 0x000fe2000ff1e0ff */
[----:B------:R-:W-:-:S03]  /*0aa0*/  FFMA R17, R17, R20, R6 ;  /* 0x0000001411117223 */ /* 0x000fc60000000006 */
[----:B------:R-:W-:Y:S02]  /*0ab0*/  IADD3.X R4, PT, PT, RZ, R4, RZ, P0, !PT ;  /* 0x00000004ff047210 */ /* 0x000fe400007fe4ff */
[----:B------:R1:W-:Y:S01]  /*0ac0*/  STG.E desc[UR8][R12.64], R17 ;  /* 0x000000110c007986 */ /* 0x0003e2000c101908 */
[----:B------:R-:W-:-:S04]  /*0ad0*/  ISETP.GE.U32.AND P0, PT, R5, UR5, PT ;  /* 0x0000000505007c0c */ /* 0x000fc8000bf06070 */
[----:B------:R-:W-:Y:S01]  /*0ae0*/  ISETP.GE.U32.AND.EX P0, PT, R4, UR10, PT, P0 ;  /* 0x0000000a04007c0c */ /* 0x000fe2000bf06100 */
[----:B0-----:R-:W-:Y:S02]  /*0af0*/  IMAD.MOV R11, RZ, RZ, -R7 ;  /* 0x000000ffff0b7224 */ /* 0x001fe400078e0a07 */
[----:B------:R-:W-:Y:S02]  /*0b00*/  IMAD.MOV.U32 R6, RZ, RZ, RZ ;  /* 0x000000ffff067224 */ /* 0x000fe400078e00ff */
[----:B------:R-:W-:-:S04]  /*0b10*/  IMAD R11, R11, R0, RZ ;  /* 0x000000000b0b7224 */ /* 0x000fc800078e02ff */
[----:B------:R-:W-:-:S04]  /*0b20*/  IMAD.HI.U32 R6, R7, R11, R6 ;  /* 0x0000000b07067227 */ /* 0x000fc800078e0006 */
[----:B-1----:R-:W-:Y:S05]  /*0b30*/  @!P0 BRA `(.L_x_16) ;  /* 0xfffffff800548947 */ /* 0x002fea000383ffff */
[----:B------:R-:W-:Y:S05]  /*0b40*/  EXIT ;  /* 0x000000000000794d */ /* 0x000fea0003800000 */
.L_x_15:
        /* <DEDUP_REMOVED lines=11> */
[----:B--2---:R-:W-:Y:S01]  /*0c00*/  IMAD.MOV.U32 R8, RZ, RZ, RZ ;  /* 0x000000ffff087224 */ /* 0x004fe200078e00ff */
[----:B-----5:R-:W-:-:S05]  /*0c10*/  IADD3 R11, PT, PT, RZ, -R9, RZ ;  /* 0x80000009ff0b7210 */ /* 0x020fca0007ffe0ff */
[----:B------:R-:W-:-:S04]  /*0c20*/  IMAD R11, R11, R14, RZ ;  /* 0x0000000e0b0b7224 */ /* 0x000fc800078e02ff */
[----:B01-34-:R-:W-:-:S07]  /*0c30*/  IMAD.HI.U32 R11, R9, R11, R8 ;  /* 0x0000000b090b7227 */ /* 0x01bfce00078e0008 */
.L_x_17:
[----:B------:R-:W-:Y:S02]  /*0c40*/  IABS R12, R5 ;  /* 0x00000005000c7213 */ /* 0x000fe40000000000 */
[----:B------:R-:W-:Y:S02]  /*0c50*/  IABS R10, R0 ;  /* 0x00000000000a7213 */ /* 0x000fe40000000000 */
[----:B------:R-:W-:Y:S01]  /*0c60*/  IABS R15, R2 ;  /* 0x00000002000f7213 */ /* 0x000fe20000000000 */
[----:B------:R-:W-:Y:S01]  /*0c70*/  IMAD.HI.U32 R8, R11, R12, RZ ;  /* 0x0000000c0b087227 */ /* 0x000fe200078e00ff */
[----:B------:R-:W0:Y:S01]  /*0c80*/  I2F.RP R16, R10 ;  /* 0x0000000a00107306 */ /* 0x000e220000209400 */
[C---:B------:R-:W-:Y:S02]  /*0c90*/  LOP3.LUT R11, R5.reuse, R2, RZ, 0x3c, !PT ;  /* 0x00000002050b7212 */ /* 0x040fe400078e3cff */
[----:B------:R-:W-:Y:S01]  /*0ca0*/  IMAD.MOV R13, RZ, RZ, -R8 ;  /* 0x000000ffff0d7224 */ /* 0x000fe200078e0a08 */
[----:B------:R-:W-:-:S02]  /*0cb0*/  ISETP.GE.AND P4, PT, R5, RZ, PT ;  /* 0x000000ff0500720c */ /* 0x000fc40003f86270 */
[----:B------:R-:W-:Y:S01]  /*0cc0*/  ISETP.GE.AND P3, PT, R11, RZ, PT ;  /* 0x000000ff0b00720c */ /* 0x000fe20003f66270 */
[----:B------:R-:W-:Y:S01]  /*0cd0*/  IMAD R13, R15, R13, R12 ;  /* 0x0000000d0f0d7224 */ /* 0x000fe200078e020c */
[----:B------:R-:W-:Y:S02]  /*0ce0*/  LOP3.LUT R12, RZ, R2, RZ, 0x33, !PT ;  /* 0x00000002ff0c7212 */ /* 0x000fe400078e33ff */
[----:B------:R-:W-:Y:S02]  /*0cf0*/  LOP3.LUT R21, RZ, R0, RZ, 0x33, !PT ;  /* 0x00000000ff157212 */ /* 0x000fe400078e33ff */
[----:B------:R-:W-:Y:S01]  /*0d00*/  ISETP.GT.U32.AND P2, PT, R14, R13, PT ;  /* 0x0000000d0e00720c */ /* 0x000fe20003f44070 */
[----:B0-----:R-:W0:-:S12]  /*0d10*/  MUFU.RCP R16, R16 ;  /* 0x0000001000107308 */ /* 0x001e180000001000 */
[----:B------:R-:W-:Y:S02]  /*0d20*/  @!P2 IADD3 R13, PT, PT, R13, -R15, RZ ;  /* 0x8000000f0d0da210 */ /* 0x000fe40007ffe0ff */
[----:B------:R-:W-:Y:S02]  /*0d30*/  @!P2 IADD3 R8, PT, PT, R8, 0x1, RZ ;  /* 0x000000010808a810 */ /* 0x000fe40007ffe0ff */
[----:B------:R-:W-:Y:S01]  /*0d40*/  ISETP.GT.U32.AND P1, PT, R14, R13, PT ;  /* 0x0000000d0e00720c */ /* 0x000fe20003f24070 */
[----:B------:R-:W-:Y:S01]  /*0d50*/  IMAD.MOV.U32 R14, RZ, RZ, R15 ;  /* 0x000000ffff0e7224 */ /* 0x000fe200078e000f */
[----:B------:R-:W-:Y:S01]  /*0d60*/  ISETP.NE.AND P2, PT, R2, RZ, PT ;  /* 0x000000ff0200720c */ /* 0x000fe20003f45270 */
[----:B0-----:R-:W-:-:S03]  /*0d70*/  VIADD R9, R16, 0xffffffe ;  /* 0x0ffffffe10097836 */ /* 0x001fc60000000000 */
[----:B------:R-:W-:-:S03]  /*0d80*/  ISETP.GE.U32.AND P0, PT, R13, R14, PT ;  /* 0x0000000e0d00720c */ /* 0x000fc60003f06070 */
[----:B------:R-:W0:Y:S10]  /*0d90*/  F2I.FTZ.U32.TRUNC.NTZ R9, R9 ;  /* 0x0000000900097305 */ /* 0x000e34000021f000 */
[----:B------:R-:W-:-:S05]  /*0da0*/  @P0 VIADD R8, R8, 0x1 ;  /* 0x0000000108080836 */ /* 0x000fca0000000000 */
[----:B------:R-:W-:Y:S01]  /*0db0*/  @!P3 IADD3 R8, PT, PT, -R8, RZ, RZ ;  /* 0x000000ff0808b210 */ /* 0x000fe20007ffe1ff */
[----:B0-----:R-:W-:-:S03]  /*0dc0*/  IMAD.MOV R17, RZ, RZ, -R9 ;  /* 0x000000ffff117224 */ /* 0x001fc600078e0a09 */
[----:B------:R-:W-:Y:S01]  /*0dd0*/  SEL R11, R12, R8, !P2 ;  /* 0x000000080c0b7207 */ /* 0x000fe20005000000 */
[----:B------:R-:W-:Y:S02]  /*0de0*/  IMAD R17, R17, R10, RZ ;  /* 0x0000000a11117224 */ /* 0x000fe400078e02ff */
[----:B------:R-:W-:Y:S01]  /*0df0*/  IMAD.MOV.U32 R8, RZ, RZ, RZ ;  /* 0x000000ffff087224 */ /* 0x000fe200078e00ff */
[----:B------:R-:W-:Y:S02]  /*0e00*/  IABS R16, R11 ;  /* 0x0000000b00107213 */ /* 0x000fe40000000000 */
[----:B------:R-:W-:Y:S01]  /*0e10*/  ISETP.GE.AND P3, PT, R11, RZ, PT ;  /* 0x000000ff0b00720c */ /* 0x000fe20003f66270 */
[----:B------:R-:W-:Y:S01]  /*0e20*/  IMAD.HI.U32 R8, R9, R17, R8 ;  /* 0x0000001109087227 */ /* 0x000fe200078e0008 */
[----:B------:R-:W-:-:S03]  /*0e30*/  LOP3.LUT R11, R11, R0, RZ, 0x3c, !PT ;  /* 0x000000000b0b7212 */ /* 0x000fc600078e3cff */
[----:B------:R-:W-:-:S04]  /*0e40*/  IMAD.MOV.U32 R9, RZ, RZ, R16 ;  /* 0x000000ffff097224 */ /* 0x000fc800078e0010 */
[----:B------:R-:W-:-:S05]  /*0e50*/  IMAD.HI.U32 R8, R8, R9, RZ ;  /* 0x0000000908087227 */ /* 0x000fca00078e00ff */
[----:B------:R-:W-:-:S05]  /*0e60*/  IADD3 R16, PT, PT, -R8, RZ, RZ ;  /* 0x000000ff08107210 */ /* 0x000fca0007ffe1ff */
[----:B------:R-:W-:Y:S01]  /*0e70*/  IMAD R9, R10, R16, R9 ;  /* 0x000000100a097224 */ /* 0x000fe200078e0209 */
[----:B------:R-:W-:-:S04]  /*0e80*/  IADD3 R16, PT, PT, R13, -R15, RZ ;  /* 0x8000000f0d107210 */ /* 0x000fc80007ffe0ff */
[----:B------:R-:W-:Y:S02]  /*0e90*/  ISETP.GT.U32.AND P0, PT, R10, R9, PT ;  /* 0x000000090a00720c */ /* 0x000fe40003f04070 */
[----:B------:R-:W-:Y:S02]  /*0ea0*/  SEL R13, R16, R13, !P1 ;  /* 0x0000000d100d7207 */ /* 0x000fe40004800000 */
[----:B------:R-:W-:-:S03]  /*0eb0*/  ISETP.NE.AND P1, PT, R0, RZ, PT ;  /* 0x000000ff0000720c */ /* 0x000fc60003f25270 */
[----:B------:R-:W-:-:S06]  /*0ec0*/  @!P4 IMAD.MOV R13, RZ, RZ, -R13 ;  /* 0x000000ffff0dc224 */ /* 0x000fcc00078e0a0d */
[----:B------:R-:W-:Y:S01]  /*0ed0*/  @!P0 IMAD.IADD R9, R9, 0x1, -R10 ;  /* 0x0000000109098824 */ /* 0x000fe200078e0a0a */
[----:B------:R-:W-:-:S03]  /*0ee0*/  @!P0 IADD3 R8, PT, PT, R8, 0x1, RZ ;  /* 0x0000000108088810 */ /* 0x000fc60007ffe0ff */
[----:B------:R-:W-:Y:S01]  /*0ef0*/  IMAD.IADD R18, R9, 0x1, -R10 ;  /* 0x0000000109127824 */ /* 0x000fe200078e0a0a */
[----:B------:R-:W-:-:S04]  /*0f00*/  ISETP.GT.U32.AND P5, PT, R10, R9, PT ;  /* 0x000000090a00720c */ /* 0x000fc80003fa4070 */
[----:B------:R-:W-:-:S05]  /*0f10*/  SEL R18, R18, R9, !P5 ;  /* 0x0000000912127207 */ /* 0x000fca0006800000 */
[----:B------:R-:W-:Y:S01]  /*0f20*/  @!P3 IMAD.MOV R18, RZ, RZ, -R18 ;  /* 0x000000ffff12b224 */ /* 0x000fe200078e0a12 */
[----:B------:R-:W-:-:S04]  /*0f30*/  ISETP.GE.AND P3, PT, R11, RZ, PT ;  /* 0x000000ff0b00720c */ /* 0x000fc80003f66270 */
[----:B------:R-:W-:Y:S02]  /*0f40*/  SEL R16, R21, R18, !P1 ;  /* 0x0000001215107207 */ /* 0x000fe40004800000 */
[----:B------:R-:W-:Y:S02]  /*0f50*/  SEL R18, R12, R13, !P2 ;  /* 0x0000000d0c127207 */ /* 0x000fe40005000000 */
[----:B------:R-:W-:Y:S02]  /*0f60*/  I2FP.F32.S32 R16, R16 ;  /* 0x0000001000107245 */ /* 0x000fe40000201400 */
[----:B------:R-:W-:Y:S02]  /*0f70*/  I2FP.F32.S32 R18, R18 ;  /* 0x0000001200127245 */ /* 0x000fe40000201400 */
[----:B------:R-:W-:Y:S01]  /*0f80*/  ISETP.GE.U32.AND P2, PT, R9, R10, PT ;  /* 0x0000000a0900720c */ /* 0x000fe20003f46070 */
[----:B------:R-:W-:Y:S02]  /*0f90*/  FMUL R16, RZ, R16 ;  /* 0x00000010ff107220 */ /* 0x000fe40000400000 */
[----:B------:R-:W-:-:S02]  /*0fa0*/  FMUL R18, R18, R3 ;  /* 0x0000000312127220 */ /* 0x000fc40000400000 */
[----:B------:R-:W0:Y:S08]  /*0fb0*/  F2I.TRUNC.NTZ R17, R16 ;  /* 0x0000001000117305 */ /* 0x000e30000020f100 */
[----:B------:R-:W1:Y:S01]  /*0fc0*/  F2I.TRUNC.NTZ R19, R18 ;  /* 0x0000001200137305 */ /* 0x000e62000020f100 */
[----:B------:R-:W-:-:S04]  /*0fd0*/  @P2 VIADD R8, R8, 0x1 ;  /* 0x0000000108082836 */ /* 0x000fc80000000000 */
[----:B------:R-:W-:Y:S01]  /*0fe0*/  @!P3 IMAD.MOV R8, RZ, RZ, -R8 ;  /* 0x000000ffff08b224 */ /* 0x000fe200078e0a08 */
[C---:B0-----:R-:W-:Y:S02]  /*0ff0*/  ISETP.GE.AND P0, PT, R17.reuse, UR6, PT ;  /* 0x0000000611007c0c */ /* 0x041fe4000bf06270 */
[----:B------:R-:W-:Y:S02]  /*1000*/  IADD3 R11, PT, PT, R17, 0x1, RZ ;  /* 0x00000001110b7810 */ /* 0x000fe40007ffe0ff */
[----:B------:R-:W-:Y:S02]  /*1010*/  SEL R8, R21, R8, !P1 ;  /* 0x0000000815087207 */ /* 0x000fe40004800000 */
[C---:B-1----:R-:W-:Y:S01]  /*1020*/  ISETP.GE.AND P2, PT, R19.reuse, UR7, PT ;  /* 0x0000000713007c0c */ /* 0x042fe2000bf46270 */
[----:B------:R-:W-:-:S06]  /*1030*/  VIADD R9, R19, 0x1 ;  /* 0x0000000113097836 */ /* 0x000fcc0000000000 */
[----:B------:R-:W-:-:S04]  /*1040*/  @P0 IMAD.MOV R11, RZ, RZ, R17 ;  /* 0x000000ffff0b0224 */ /* 0x000fc800078e0211 */
[C---:B------:R-:W-:Y:S02]  /*1050*/  IMAD R10, R8.reuse, UR12, R11 ;  /* 0x0000000c080a7c24 */ /* 0x040fe4000f8e020b */
[----:B------:R-:W-:Y:S01]  /*1060*/  IMAD R8, R8, UR12, R17 ;  /* 0x0000000c08087c24 */ /* 0x000fe2000f8e0211 */
[----:B------:R-:W-:Y:S01]  /*1070*/  @P2 IADD3 R9, PT, PT, R19, RZ, RZ ;  /* 0x000000ff13092210 */ /* 0x000fe20007ffe0ff */
[--C-:B------:R-:W-:Y:S02]  /*1080*/  IMAD R11, R10, UR13, R19.reuse ;  /* 0x0000000d0a0b7c24 */ /* 0x100fe4000f8e0213 */
[----:B------:R-:W-:Y:S02]  /*1090*/  IMAD R13, R8, UR13, R19 ;  /* 0x0000000d080d7c24 */ /* 0x000fe4000f8e0213 */
[--C-:B------:R-:W-:Y:S02]  /*10a0*/  IMAD R21, R10, UR13, R9.reuse ;  /* 0x0000000d0a157c24 */ /* 0x100fe4000f8e0209 */
[----:B------:R-:W-:-:S02]  /*10b0*/  IMAD R9, R8, UR13, R9 ;  /* 0x0000000d08097c24 */ /* 0x000fc4000f8e0209 */
[----:B------:R-:W-:-:S04]  /*10c0*/  IMAD.WIDE R20, R21, 0x4, R6 ;  /* 0x0000000415147825 */ /* 0x000fc800078e0206 */
[--C-:B------:R-:W-:Y:S02]  /*10d0*/  IMAD.WIDE R10, R11, 0x4, R6.reuse ;  /* 0x000000040b0a7825 */ /* 0x100fe400078e0206 */
[----:B------:R-:W2:Y:S02]  /*10e0*/  LDG.E R20, desc[UR8][R20.64] ;  /* 0x0000000814147981 */ /* 0x000ea4000c1e1900 */
[--C-:B------:R-:W-:Y:S02]  /*10f0*/  IMAD.WIDE R8, R9, 0x4, R6.reuse ;  /* 0x0000000409087825 */ /* 0x100fe400078e0206 */
[----:B------:R-:W3:Y:S02]  /*1100*/  LDG.E R11, desc[UR8][R10.64] ;  /* 0x000000080a0b7981 */ /* 0x000ee4000c1e1900 */
[----:B------:R-:W-:Y:S02]  /*1110*/  IMAD.WIDE R12, R13, 0x4, R6 ;  /* 0x000000040d0c7825 */ /* 0x000fe400078e0206 */
[----:B------:R-:W4:Y:S04]  /*1120*/  LDG.E R8, desc[UR8][R8.64] ;  /* 0x0000000808087981 */ /* 0x000f28000c1e1900 */
[----:B------:R-:W5:Y:S01]  /*1130*/  LDG.E R13, desc[UR8][R12.64] ;  /* 0x000000080c0d7981 */ /* 0x000f62000c1e1900 */
[----:B------:R-:W0:Y:S01]  /*1140*/  I2F.RP R22, R15 ;  /* 0x0000000f00167306 */ /* 0x000e220000209400 */
[----:B------:R-:W-:-:S02]  /*1150*/  I2FP.F32.S32 R19, R19 ;  /* 0x0000001300137245 */ /* 0x000fc40000201400 */
[----:B------:R-:W-:-:S03]  /*1160*/  I2FP.F32.S32 R17, R17 ;  /* 0x0000001100117245 */ /* 0x000fc60000201400 */
[----:B------:R-:W-:Y:S02]  /*1170*/  FADD R19, R18, -R19 ;  /* 0x8000001312137221 */ /* 0x000fe40000000000 */
[----:B0-----:R-:W0:Y:S02]  /*1180*/  MUFU.RCP R22, R22 ;  /* 0x0000001600167308 */ /* 0x001e240000001000 */
[C---:B------:R-:W-:Y:S01]  /*1190*/  FADD R18, -R19.reuse, 1 ;  /* 0x3f80000013127421 */ /* 0x040fe20000000100 */
[----:B------:R-:W-:Y:S01]  /*11a0*/  FADD R17, R16, -R17 ;  /* 0x8000001110117221 */ /* 0x000fe20000000000 */
[----:B0-----:R-:W-:Y:S02]  /*11b0*/  VIADD R16, R22, 0xffffffe ;  /* 0x0ffffffe16107836 */ /* 0x001fe40000000000 */
[----:B--2---:R-:W-:-:S04]  /*11c0*/  FMUL R21, R19, R20 ;  /* 0x0000001413157220 */ /* 0x004fc80000400000 */
[----:B---3--:R-:W-:Y:S01]  /*11d0*/  FFMA R10, R18, R11, R21 ;  /* 0x0000000b120a7223 */ /* 0x008fe20000000015 */
[----:B----4-:R-:W-:-:S03]  /*11e0*/  FMUL R20, R19, R8 ;  /* 0x0000000813147220 */ /* 0x010fc60000400000 */
[----:B------:R-:W-:Y:S01]  /*11f0*/  FMUL R10, R17, R10 ;  /* 0x0000000a110a7220 */ /* 0x000fe20000400000 */
[----:B------:R-:W-:Y:S01]  /*1200*/  LEA R8, P0, R5, UR14, 0x2 ;  /* 0x0000000e05087c11 */ /* 0x000fe2000f8010ff */
[----:B------:R-:W-:Y:S01]  /*1210*/  FADD R17, -R17, 1 ;  /* 0x3f80000011117421 */ /* 0x000fe20000000100 */
[----:B-----5:R-:W-:Y:S01]  /*1220*/  FFMA R20, R18, R13, R20 ;  /* 0x0000000d12147223 */ /* 0x020fe20000000014 */
[----:B------:R-:W0:Y:S01]  /*1230*/  F2I.FTZ.U32.TRUNC.NTZ R11, R16 ;  /* 0x00000010000b7305 */ /* 0x000e22000021f000 */
[----:B------:R-:W-:Y:S02]  /*1240*/  LEA.HI.X R9, R5, UR15, R4, 0x2, P0 ;  /* 0x0000000f05097c11 */ /* 0x000fe400080f1404 */
[----:B------:R-:W-:Y:S01]  /*1250*/  FFMA R17, R17, R20, R10 ;  /* 0x0000001411117223 */ /* 0x000fe2000000000a */
[----:B------:R-:W-:-:S04]  /*1260*/  IADD3 R5, P0, PT, R5, UR4, RZ ;  /* 0x0000000405057c10 */ /* 0x000fc8000ff1e0ff */
[----:B------:R1:W-:Y:S01]  /*1270*/  STG.E desc[UR8][R8.64], R17 ;  /* 0x0000001108007986 */ /* 0x0003e2000c101908 */
[----:B------:R-:W-:Y:S02]  /*1280*/  IADD3.X R4, PT, PT, RZ, R4, RZ, P0, !PT ;  /* 0x00000004ff047210 */ /* 0x000fe400007fe4ff */
[----:B------:R-:W-:-:S04]  /*1290*/  ISETP.GE.U32.AND P0, PT, R5, UR5, PT ;  /* 0x0000000505007c0c */ /* 0x000fc8000bf06070 */
[----:B------:R-:W-:Y:S01]  /*12a0*/  ISETP.GE.U32.AND.EX P0, PT, R4, UR10, PT, P0 ;  /* 0x0000000a04007c0c */ /* 0x000fe2000bf06100 */
[----:B0-----:R-:W-:-:S04]  /*12b0*/  IMAD.MOV R10, RZ, RZ, -R11 ;  /* 0x000000ffff0a7224 */ /* 0x001fc800078e0a0b */
[----:B------:R-:W-:Y:S02]  /*12c0*/  IMAD R13, R10, R15, RZ ;  /* 0x0000000f0a0d7224 */ /* 0x000fe400078e02ff */
[----:B------:R-:W-:-:S04]  /*12d0*/  IMAD.MOV.U32 R10, RZ, RZ, RZ ;  /* 0x000000ffff0a7224 */ /* 0x000fc800078e00ff */
[----:B------:R-:W-:Y:S02]  /*12e0*/  IMAD.HI.U32 R11, R11, R13, R10 ;  /* 0x0000000d0b0b7227 */ /* 0x000fe400078e000a */
[----:B-1----:R-:W-:Y:S05]  /*12f0*/  @!P0 BRA `(.L_x_17) ;  /* 0xfffffff800508947 */ /* 0x002fea000383ffff */
[----:B------:R-:W-:Y:S05]  /*1300*/  EXIT ;  /* 0x000000000000794d */ /* 0x000fea0003800000 */
.L_x_14:
        /* <DEDUP_REMOVED lines=18> */
.L_x_19:
        /* <DEDUP_REMOVED lines=10> */
[----:B------:R-:W-:-:S04]  /*14d0*/  LOP3.LUT R21, RZ, R0, RZ, 0x33, !PT ;  /* 0x00000000ff157212 */ /* 0x000fc800078e33ff */
[----:B------:R-:W-:Y:S01]  /*14e0*/  ISETP.GT.U32.AND P2, PT, R3, R12, PT ;  /* 0x0000000c0300720c */ /* 0x000fe20003f44070 */
[----:B0-----:R-:W0:-:S12]  /*14f0*/  MUFU.RCP R13, R13 ;  /* 0x0000000d000d7308 */ /* 0x001e180000001000 */
[----:B------:R-:W-:Y:S02]  /*1500*/  @!P2 IADD3 R12, PT, PT, R12, -R15, RZ ;  /* 0x8000000f0c0ca210 */ /* 0x000fe40007ffe0ff */
[----:B------:R-:W-:Y:S02]  /*1510*/  @!P2 IADD3 R8, PT, PT, R8, 0x1, RZ ;  /* 0x000000010808a810 */ /* 0x000fe40007ffe0ff */
[----:B------:R-:W-:Y:S01]  /*1520*/  ISETP.GT.U32.AND P1, PT, R3, R12, PT ;  /* 0x0000000c0300720c */ /* 0x000fe20003f24070 */
[----:B------:R-:W-:Y:S01]  /*1530*/  IMAD.MOV.U32 R3, RZ, RZ, R15 ;  /* 0x000000ffff037224 */ /* 0x000fe200078e000f */
[----:B------:R-:W-:Y:S01]  /*1540*/  ISETP.NE.AND P2, PT, R14, RZ, PT ;  /* 0x000000ff0e00720c */ /* 0x000fe20003f45270 */
[----:B0-----:R-:W-:Y:S01]  /*1550*/  VIADD R9, R13, 0xffffffe ;  /* 0x0ffffffe0d097836 */ /* 0x001fe20000000000 */
[----:B------:R-:W-:Y:S02]  /*1560*/  LOP3.LUT R13, RZ, R14, RZ, 0x33, !PT ;  /* 0x0000000eff0d7212 */ /* 0x000fe400078e33ff */
        /* <DEDUP_REMOVED lines=11> */
[----:B------:R-:W-:-:S05]  /*1620*/  LOP3.LUT R11, R11, R0, RZ, 0x3c, !PT ;  /* 0x000000000b0b7212 */ /* 0x000fca00078e3cff */
[----:B------:R-:W-:-:S04]  /*1630*/  IMAD.HI.U32 R8, R8, R19, RZ ;  /* 0x0000001308087227 */ /* 0x000fc800078e00ff */
[----:B------:R-:W-:-:S04]  /*1640*/  IMAD.MOV R9, RZ, RZ, -R8 ;  /* 0x000000ffff097224 */ /* 0x000fc800078e0a08 */
[----:B------:R-:W-:Y:S02]  /*1650*/  IMAD R19, R10, R9, R19 ;  /* 0x000000090a137224 */ /* 0x000fe400078e0213 */
[----:B------:R-:W-:-:S03]  /*1660*/  IMAD.IADD R9, R12, 0x1, -R15 ;  /* 0x000000010c097824 */ /* 0x000fc600078e0a0f */
[----:B------:R-:W-:Y:S02]  /*1670*/  ISETP.GT.U32.AND P0, PT, R10, R19, PT ;  /* 0x000000130a00720c */ /* 0x000fe40003f04070 */
[----:B------:R-:W-:Y:S02]  /*1680*/  SEL R12, R9, R12, !P1 ;  /* 0x0000000c090c7207 */ /* 0x000fe40004800000 */
[----:B------:R-:W-:-:S03]  /*1690*/  ISETP.NE.AND P1, PT, R0, RZ, PT ;  /* 0x000000ff0000720c */ /* 0x000fc60003f25270 */
[----:B------:R-:W-:-:S05]  /*16a0*/  @!P4 IMAD.MOV R12, RZ, RZ, -R12 ;  /* 0x000000ffff0cc224 */ /* 0x000fca00078e0a0c */
[----:B------:R-:W-:Y:S01]  /*16b0*/  SEL R18, R13, R12, !P2 ;  /* 0x0000000c0d127207 */ /* 0x000fe20005000000 */
[----:B------:R-:W-:Y:S01]  /*16c0*/  @!P0 VIADD R8, R8, 0x1 ;  /* 0x0000000108088836 */ /* 0x000fe20000000000 */
[----:B------:R-:W-:Y:S02]  /*16d0*/  @!P0 IADD3 R19, PT, PT, R19, -R10, RZ ;  /* 0x8000000a13138210 */ /* 0x000fe40007ffe0ff */
[----:B------:R-:W-:Y:S02]  /*16e0*/  I2FP.F32.S32 R18, R18 ;  /* 0x0000001200127245 */ /* 0x000fe40000201400 */
[----:B------:R-:W-:Y:S01]  /*16f0*/  ISETP.GT.U32.AND P5, PT, R10, R19, PT ;  /* 0x000000130a00720c */ /* 0x000fe20003fa4070 */
[C---:B------:R-:W-:Y:S01]  /*1700*/  IMAD.IADD R16, R19.reuse, 0x1, -R10 ;  /* 0x0000000113107824 */ /* 0x040fe200078e0a0a */
[----:B------:R-:W-:Y:S01]  /*1710*/  ISETP.GE.U32.AND P2, PT, R19, R10, PT ;  /* 0x0000000a1300720c */ /* 0x000fe20003f46070 */
[----:B------:R-:W-:-:S03]  /*1720*/  FMUL R18, RZ, R18 ;  /* 0x00000012ff127220 */ /* 0x000fc60000400000 */
[----:B------:R-:W-:Y:S02]  /*1730*/  SEL R16, R16, R19, !P5 ;  /* 0x0000001310107207 */ /* 0x000fe40006800000 */
[----:B------:R-:W0:Y:S02]  /*1740*/  F2I.TRUNC.NTZ R19, R18 ;  /* 0x0000001200137305 */ /* 0x000e24000020f100 */
[----:B------:R-:W-:Y:S02]  /*1750*/  @!P3 IADD3 R16, PT, PT, -R16, RZ, RZ ;  /* 0x000000ff1010b210 */ /* 0x000fe40007ffe1ff */
[----:B------:R-:W-:Y:S02]  /*1760*/  ISETP.GE.AND P3, PT, R11, RZ, PT ;  /* 0x000000ff0b00720c */ /* 0x000fe40003f66270 */
[----:B------:R-:W-:Y:S02]  /*1770*/  SEL R9, R21, R16, !P1 ;  /* 0x0000001015097207 */ /* 0x000fe40004800000 */
[----:B------:R-:W-:-:S02]  /*1780*/  @P2 IADD3 R8, PT, PT, R8, 0x1, RZ ;  /* 0x0000000108082810 */ /* 0x000fc40007ffe0ff */
[----:B------:R-:W-:-:S05]  /*1790*/  I2FP.F32.S32 R9, R9 ;  /* 0x0000000900097245 */ /* 0x000fca0000201400 */
[----:B------:R-:W-:Y:S01]  /*17a0*/  FMUL R16, R9, R2 ;  /* 0x0000000209107220 */ /* 0x000fe20000400000 */
[C---:B0-----:R-:W-:Y:S01]  /*17b0*/  ISETP.GE.AND P2, PT, R19.reuse, UR7, PT ;  /* 0x0000000713007c0c */ /* 0x041fe2000bf46270 */
[----:B------:R-:W-:Y:S01]  /*17c0*/  @!P3 IMAD.MOV R8, RZ, RZ, -R8 ;  /* 0x000000ffff08b224 */ /* 0x000fe200078e0a08 */
[----:B------:R-:W-:Y:S01]  /*17d0*/  IADD3 R9, PT, PT, R19, 0x1, RZ ;  /* 0x0000000113097810 */ /* 0x000fe20007ffe0ff */
[----:B------:R-:W0:Y:S03]  /*17e0*/  F2I.TRUNC.NTZ R17, R16 ;  /* 0x0000001000117305 */ /* 0x000e26000020f100 */
[----:B------:R-:W-:-:S07]  /*17f0*/  SEL R8, R21, R8, !P1 ;  /* 0x0000000815087207 */ /* 0x000fce0004800000 */
[----:B------:R-:W-:Y:S01]  /*1800*/  @P2 IMAD.MOV R9, RZ, RZ, R19 ;  /* 0x000000ffff092224 */ /* 0x000fe200078e0213 */
[C---:B0-----:R-:W-:Y:S01]  /*1810*/  ISETP.GE.AND P0, PT, R17.reuse, UR6, PT ;  /* 0x0000000611007c0c */ /* 0x041fe2000bf06270 */
[----:B------:R-:W-:-:S12]  /*1820*/  VIADD R11, R17, 0x1 ;  /* 0x00000001110b7836 */ /* 0x000fd80000000000 */
[----:B------:R-:W-:-:S04]  /*1830*/  @P0 IMAD.MOV R11, RZ, RZ, R17 ;  /* 0x000000ffff0b0224 */ /* 0x000fc800078e0211 */
[C---:B------:R-:W-:Y:S02]  /*1840*/  IMAD R10, R8.reuse, UR12, R11 ;  /* 0x0000000c080a7c24 */ /* 0x040fe4000f8e020b */
[----:B------:R-:W-:Y:S02]  /*1850*/  IMAD R8, R8, UR12, R17 ;  /* 0x0000000c08087c24 */ /* 0x000fe4000f8e0211 */
[C---:B------:R-:W-:Y:S02]  /*1860*/  IMAD R21, R10.reuse, UR13, R9 ;  /* 0x0000000d0a157c24 */ /* 0x040fe4000f8e0209 */
[----:B------:R-:W-:Y:S02]  /*1870*/  IMAD R11, R10, UR13, R19 ;  /* 0x0000000d0a0b7c24 */ /* 0x000fe4000f8e0213 */
[----:B------:R-:W-:-:S04]  /*1880*/  IMAD.WIDE R20, R21, 0x4, R6 ;  /* 0x0000000415147825 */ /* 0x000fc800078e0206 */
[C---:B------:R-:W-:Y:S02]  /*1890*/  IMAD R9, R8.reuse, UR13, R9 ;  /* 0x0000000d08097c24 */ /* 0x040fe4000f8e0209 */
[----:B------:R-:W-:Y:S01]  /*18a0*/  IMAD R13, R8, UR13, R19 ;  /* 0x0000000d080d7c24 */ /* 0x000fe2000f8e0213 */
[----:B------:R-:W2:Y:S01]  /*18b0*/  LDG.E R20, desc[UR8][R20.64] ;  /* 0x0000000814147981 */ /* 0x000ea2000c1e1900 */
[----:B------:R-:W-:-:S04]  /*18c0*/  IMAD.WIDE R10, R11, 0x4, R6 ;  /* 0x000000040b0a7825 */ /* 0x000fc800078e0206 */
        /* <DEDUP_REMOVED lines=12> */
[----:B0-----:R-:W-:Y:S01]  /*1990*/  IADD3 R16, PT, PT, R22, 0xffffffe, RZ ;  /* 0x0ffffffe16107810 */ /* 0x001fe20007ffe0ff */
[----:B--2---:R-:W-:-:S04]  /*19a0*/  FMUL R21, R19, R20 ;  /* 0x0000001413157220 */ /* 0x004fc80000400000 */
[C---:B---3--:R-:W-:Y:S01]  /*19b0*/  FFMA R10, R18.reuse, R11, R21 ;  /* 0x0000000b120a7223 */ /* 0x048fe20000000015 */
[----:B----4-:R-:W-:Y:S01]  /*19c0*/  FMUL R20, R19, R8 ;  /* 0x0000000813147220 */ /* 0x010fe20000400000 */
[----:B------:R-:W-:Y:S02]  /*19d0*/  LEA R8, P0, R5, UR14, 0x2 ;  /* 0x0000000e05087c11 */ /* 0x000fe4000f8010ff */
[C---:B------:R-:W-:Y:S01]  /*19e0*/  FMUL R10, R17.reuse, R10 ;  /* 0x0000000a110a7220 */ /* 0x040fe20000400000 */
[----:B------:R-:W-:Y:S01]  /*19f0*/  FADD R17, -R17, 1 ;  /* 0x3f80000011117421 */ /* 0x000fe20000000100 */
[----:B-----5:R-:W-:Y:S01]  /*1a00*/  FFMA R20, R18, R13, R20 ;  /* 0x0000000d12147223 */ /* 0x020fe20000000014 */
[C---:B------:R-:W-:Y:S01]  /*1a10*/  LEA.HI.X R9, R5.reuse, UR15, R4, 0x2, P0 ;  /* 0x0000000f05097c11 */ /* 0x040fe200080f1404 */
[----:B------:R-:W0:Y:S01]  /*1a20*/  F2I.FTZ.U32.TRUNC.NTZ R11, R16 ;  /* 0x00000010000b7305 */ /* 0x000e22000021f000 */
[----:B------:R-:W-:Y:S01]  /*1a30*/  IADD3 R5, P0, PT, R5, UR4, RZ ;  /* 0x0000000405057c10 */ /* 0x000fe2000ff1e0ff */
[----:B------:R-:W-:-:S04]  /*1a40*/  FFMA R17, R17, R20, R10 ;  /* 0x0000001411117223 */ /* 0x000fc8000000000a */
[----:B------:R-:W-:Y:S01]  /*1a50*/  IMAD.X R4, RZ, RZ, R4, P0 ;  /* 0x000000ffff047224 */ /* 0x000fe200000e0604 */
[----:B------:R1:W-:Y:S01]  /*1a60*/  STG.E desc[UR8][R8.64], R17 ;  /* 0x0000001108007986 */ /* 0x0003e2000c101908 */
[----:B------:R-:W-:-:S04]  /*1a70*/  ISETP.GE.U32.AND P0, PT, R5, UR5, PT ;  /* 0x0000000505007c0c */ /* 0x000fc8000bf06070 */
[----:B------:R-:W-:Y:S01]  /*1a80*/  ISETP.GE.U32.AND.EX P0, PT, R4, UR10, PT, P0 ;  /* 0x0000000a04007c0c */ /* 0x000fe2000bf06100 */
[----:B0-----:R-:W-:-:S04]  /*1a90*/  IMAD.MOV R10, RZ, RZ, -R11 ;  /* 0x000000ffff0a7224 */ /* 0x001fc800078e0a0b */
[----:B------:R-:W-:Y:S01]  /*1aa0*/  IMAD R13, R10, R15, RZ ;  /* 0x0000000f0a0d7224 */ /* 0x000fe200078e02ff */
[----:B------:R-:W-:-:S05]  /*1ab0*/  MOV R10, RZ ;  /* 0x000000ff000a7202 */ /* 0x000fca0000000f00 */
[----:B------:R-:W-:Y:S02]  /*1ac0*/  IMAD.HI.U32 R11, R11, R13, R10 ;  /* 0x0000000d0b0b7227 */ /* 0x000fe400078e000a */
[----:B-1----:R-:W-:Y:S05]  /*1ad0*/  @!P0 BRA `(.L_x_19) ;  /* 0xfffffff800548947 */ /* 0x002fea000383ffff */
[----:B------:R-:W-:Y:S05]  /*1ae0*/  EXIT ;  /* 0x000000000000794d */ /* 0x000fea0003800000 */
.L_x_18:
        /* <DEDUP_REMOVED lines=11> */
[----:B--2---:R-:W-:Y:S02]  /*1ba0*/  HFMA2 R8, -RZ, RZ, 0, 0 ;  /* 0x00000000ff087431 */ /* 0x004fe400000001ff */
[----:B-----5:R-:W-:-:S04]  /*1bb0*/  IMAD.MOV R11, RZ, RZ, -R9 ;  /* 0x000000ffff0b7224 */ /* 0x020fc800078e0a09 */
[----:B------:R-:W-:-:S04]  /*1bc0*/  IMAD R11, R11, R0, RZ ;  /* 0x000000000b0b7224 */ /* 0x000fc800078e02ff */
[----:B01-34-:R-:W-:-:S07]  /*1bd0*/  IMAD.HI.U32 R12, R9, R11, R8 ;  /* 0x0000000b090c7227 */ /* 0x01bfce00078e0008 */
.L_x_20:
[----:B------:R-:W-:Y:S02]  /*1be0*/  IABS R11, R5 ;  /* 0x00000005000b7213 */ /* 0x000fe40000000000 */
[----:B------:R-:W-:Y:S02]  /*1bf0*/  IABS R10, R17 ;  /* 0x00000011000a7213 */ /* 0x000fe40000000000 */
[-C--:B------:R-:W-:Y:S01]  /*1c00*/  IABS R18, R16.reuse ;  /* 0x0000001000127213 */ /* 0x080fe20000000000 */
[----:B------:R-:W-:Y:S01]  /*1c10*/  IMAD.HI.U32 R8, R12, R11, RZ ;  /* 0x0000000b0c087227 */ /* 0x000fe200078e00ff */
[----:B------:R-:W0:Y:S01]  /*1c20*/  I2F.RP R13, R10 ;  /* 0x0000000a000d7306 */ /* 0x000e220000209400 */
[C---:B------:R-:W-:Y:S02]  /*1c30*/  LOP3.LUT R12, R5.reuse, R16, RZ, 0x3c, !PT ;  /* 0x00000010050c7212 */ /* 0x040fe400078e3cff */
[----:B------:R-:W-:Y:S01]  /*1c40*/  IMAD.MOV R9, RZ, RZ, -R8 ;  /* 0x000000ffff097224 */ /* 0x000fe200078e0a08 */
[----:B------:R-:W-:-:S02]  /*1c50*/  ISETP.GE.AND P4, PT, R5, RZ, PT ;  /* 0x000000ff0500720c */ /* 0x000fc40003f86270 */
[----:B------:R-:W-:Y:S01]  /*1c60*/  ISETP.GE.AND P3, PT, R12, RZ, PT ;  /* 0x000000ff0c00720c */ /* 0x000fe20003f66270 */
[----:B------:R-:W-:-:S05]  /*1c70*/  IMAD R11, R18, R9, R11 ;  /* 0x00000009120b7224 */ /* 0x000fca00078e020b */
[----:B------:R-:W-:Y:S01]  /*1c80*/  ISETP.GT.U32.AND P2, PT, R0, R11, PT ;  /* 0x0000000b0000720c */ /* 0x000fe20003f44070 */
[----:B0-----:R-:W0:-:S12]  /*1c90*/  MUFU.RCP R13, R13 ;  /* 0x0000000d000d7308 */ /* 0x001e180000001000 */
[----:B------:R-:W-:Y:S02]  /*1ca0*/  @!P2 IMAD.IADD R11, R11, 0x1, -R18 ;  /* 0x000000010b0ba824 */ /* 0x000fe400078e0a12 */
[----:B------:R-:W-:Y:S01]  /*1cb0*/  @!P2 VIADD R8, R8, 0x1 ;  /* 0x000000010808a836 */ /* 0x000fe20000000000 */
[----:B------:R-:W-:Y:S02]  /*1cc0*/  ISETP.NE.AND P2, PT, R16, RZ, PT ;  /* 0x000000ff1000720c */ /* 0x000fe40003f45270 */
[----:B------:R-:W-:Y:S02]  /*1cd0*/  ISETP.GT.U32.AND P1, PT, R0, R11, PT ;  /* 0x0000000b0000720c */ /* 0x000fe40003f24070 */
[----:B------:R-:W-:Y:S01]  /*1ce0*/  MOV R0, R18 ;  /* 0x0000001200007202 */ /* 0x000fe20000000f00 */
[----:B0-----:R-:W-:Y:S01]  /*1cf0*/  VIADD R9, R13, 0xffffffe ;  /* 0x0ffffffe0d097836 */ /* 0x001fe20000000000 */
[----:B------:R-:W-:Y:S02]  /*1d00*/  LOP3.LUT R13, RZ, R16, RZ, 0x33, !PT ;  /* 0x00000010ff0d7212 */ /* 0x000fe400078e33ff */
[----:B------:R-:W-:-:S03]  /*1d10*/  ISETP.GE.U32.AND P0, PT, R11, R0, PT ;  /* 0x000000000b00720c */ /* 0x000fc60003f06070 */
[----:B------:R-:W0:Y:S10]  /*1d20*/  F2I.FTZ.U32.TRUNC.NTZ R9, R9 ;  /* 0x0000000900097305 */ /* 0x000e34000021f000 */
[----:B------:R-:W-:-:S05]  /*1d30*/  @P0 IADD3 R8, PT, PT, R8, 0x1, RZ ;  /* 0x0000000108080810 */ /* 0x000fca0007ffe0ff */
[----:B------:R-:W-:Y:S02]  /*1d40*/  @!P3 IMAD.MOV R8, RZ, RZ, -R8 ;  /* 0x000000ffff08b224 */ /* 0x000fe400078e0a08 */
[----:B0-----:R-:W-:-:S03]  /*1d50*/  IMAD.MOV R15, RZ, RZ, -R9 ;  /* 0x000000ffff0f7224 */ /* 0x001fc600078e0a09 */
[----:B------:R-:W-:Y:S01]  /*1d60*/  SEL R12, R13, R8, !P2 ;  /* 0x000000080d0c7207 */ /* 0x000fe20005000000 */
[----:B------:R-:W-:Y:S01]  /*1d70*/  IMAD R15, R15, R10, RZ ;  /* 0x0000000a0f0f7224 */ /* 0x000fe200078e02ff */
[----:B------:R-:W-:Y:S02]  /*1d80*/  MOV R8, RZ ;  /* 0x000000ff00087202 */ /* 0x000fe40000000f00 */
[----:B------:R-:W-:Y:S02]  /*1d90*/  IABS R14, R12 ;  /* 0x0000000c000e7213 */ /* 0x000fe40000000000 */
[C---:B------:R-:W-:Y:S01]  /*1da0*/  ISETP.GE.AND P3, PT, R12.reuse, RZ, PT ;  /* 0x000000ff0c00720c */ /* 0x040fe20003f66270 */
[----:B------:R-:W-:Y:S01]  /*1db0*/  IMAD.HI.U32 R8, R9, R15, R8 ;  /* 0x0000000f09087227 */ /* 0x000fe200078e0008 */
[-C--:B------:R-:W-:Y:S02]  /*1dc0*/  LOP3.LUT R15, RZ, R17.reuse, RZ, 0x33, !PT ;  /* 0x00000011ff0f7212 */ /* 0x080fe400078e33ff */
[----:B------:R-:W-:Y:S01]  /*1dd0*/  LOP3.LUT R12, R12, R17, RZ, 0x3c, !PT ;  /* 0x000000110c0c7212 */ /* 0x000fe200078e3cff */
[----:B------:R-:W-:-:S04]  /*1de0*/  IMAD.MOV.U32 R9, RZ, RZ, R14 ;  /* 0x000000ffff097224 */ /* 0x000fc800078e000e */
        /* <DEDUP_REMOVED lines=15> */
[----:B------:R-:W-:-:S03]  /*1ee0*/  FMUL R21, R14, R3 ;  /* 0x000000030e157220 */ /* 0x000fc60000400000 */
[----:B------:R-:W-:Y:S01]  /*1ef0*/  SEL R20, R20, R9, !P5 ;  /* 0x0000000914147207 */ /* 0x000fe20006800000 */
[----:B------:R-:W0:Y:S03]  /*1f00*/  F2I.TRUNC.NTZ R22, R21 ;  /* 0x0000001500167305 */ /* 0x000e26000020f100 */
[----:B------:R-:W-:Y:S02]  /*1f10*/  @!P3 IADD3 R20, PT, PT, -R20, RZ, RZ ;  /* 0x000000ff1414b210 */ /* 0x000fe40007ffe1ff */
[----:B------:R-:W-:Y:S02]  /*1f20*/  ISETP.GE.AND P3, PT, R12, RZ, PT ;  /* 0x000000ff0c00720c */ /* 0x000fe40003f66270 */
[----:B------:R-:W-:Y:S02]  /*1f30*/  SEL R11, R15, R20, !P1 ;  /* 0x000000140f0b7207 */ /* 0x000fe40004800000 */
[----:B------:R-:W-:-:S02]  /*1f40*/  @P2 IADD3 R8, PT, PT, R8, 0x1, RZ ;  /* 0x0000000108082810 */ /* 0x000fc40007ffe0ff */
[----:B------:R-:W-:Y:S02]  /*1f50*/  I2FP.F32.S32 R11, R11 ;  /* 0x0000000b000b7245 */ /* 0x000fe40000201400 */
[----:B0-----:R-:W-:-:S03]  /*1f60*/  ISETP.GE.AND P2, PT, R22, UR7, PT ;  /* 0x0000000716007c0c */ /* 0x001fc6000bf46270 */
[----:B------:R-:W-:Y:S01]  /*1f70*/  FMUL R20, R11, R2 ;  /* 0x000000020b147220 */ /* 0x000fe20000400000 */
[----:B------:R-:W-:Y:S01]  /*1f80*/  IADD3 R10, PT, PT, R22, 0x1, RZ ;  /* 0x00000001160a7810 */ /* 0x000fe20007ffe0ff */
[----:B------:R-:W-:Y:S02]  /*1f90*/  @!P3 IMAD.MOV R8, RZ, RZ, -R8 ;  /* 0x000000ffff08b224 */ /* 0x000fe400078e0a08 */
[----:B------:R-:W0:Y:S03]  /*1fa0*/  F2I.TRUNC.NTZ R19, R20 ;  /* 0x0000001400137305 */ /* 0x000e26000020f100 */
[----:B------:R-:W-:-:S03]  /*1fb0*/  SEL R8, R15, R8, !P1 ;  /* 0x000000080f087207 */ /* 0x000fc60004800000 */
[----:B------:R-:W-:Y:S01]  /*1fc0*/  @P2 IMAD.MOV R10, RZ, RZ, R22 ;  /* 0x000000ffff0a2224 */ /* 0x000fe200078e0216 */
[C---:B0-----:R-:W-:Y:S01]  /*1fd0*/  ISETP.GE.AND P0, PT, R19.reuse, UR6, PT ;  /* 0x0000000613007c0c */ /* 0x041fe2000bf06270 */
[----:B------:R-:W-:-:S12]  /*1fe0*/  VIADD R9, R19, 0x1 ;  /* 0x0000000113097836 */ /* 0x000fd80000000000 */
        /* <DEDUP_REMOVED lines=8> */
[----:B------:R0:W2:Y:S01]  /*2070*/  LDG.E R14, desc[UR8][R14.64] ;  /* 0x000000080e0e7981 */ /* 0x0000a2000c1e1900 */
[----:B------:R-:W-:-:S04]  /*2080*/  IMAD.WIDE R8, R11, 0x4, R6 ;  /* 0x000000040b087825 */ /* 0x000fc800078e0206 */
[--C-:B------:R-:W-:Y:S02]  /*2090*/  IMAD.WIDE R10, R23, 0x4, R6.reuse ;  /* 0x00000004170a7825 */ /* 0x100fe400078e0206 */
[----:B------:R-:W3:Y:S02]  /*20a0*/  LDG.E R8, desc[UR8][R8.64] ;  /* 0x0000000808087981 */ /* 0x000ee4000c1e1900 */
[----:B------:R-:W-:Y:S02]  /*20b0*/  IMAD.WIDE R12, R13, 0x4, R6 ;  /* 0x000000040d0c7825 */ /* 0x000fe400078e0206 */
[----:B------:R1:W4:Y:S04]  /*20c0*/  LDG.E R10, desc[UR8][R10.64] ;  /* 0x000000080a0a7981 */ /* 0x000328000c1e1900 */
[----:B------:R5:W4:Y:S01]  /*20d0*/  LDG.E R12, desc[UR8][R12.64] ;  /* 0x000000080c0c7981 */ /* 0x000b22000c1e1900 */
[----:B------:R-:W0:Y:S01]  /*20e0*/  I2F.RP R23, R18 ;  /* 0x0000001200177306 */ /* 0x000e220000209400 */
[----:B------:R-:W-:-:S02]  /*20f0*/  I2FP.F32.S32 R22, R22 ;  /* 0x0000001600167245 */ /* 0x000fc40000201400 */
[----:B------:R-:W-:-:S03]  /*2100*/  I2FP.F32.S32 R19, R19 ;  /* 0x0000001300137245 */ /* 0x000fc60000201400 */
[----:B------:R-:W-:Y:S02]  /*2110*/  FADD R21, R21, -R22 ;  /* 0x8000001615157221 */ /* 0x000fe40000000000 */
[----:B0-----:R-:W1:Y:S02]  /*2120*/  MUFU.RCP R23, R23 ;  /* 0x0000001700177308 */ /* 0x001e640000001000 */
[----:B------:R-:W-:Y:S01]  /*2130*/  FADD R15, -R21, 1 ;  /* 0x3f800000150f7421 */ /* 0x000fe20000000100 */
[----:B------:R-:W-:Y:S01]  /*2140*/  FADD R19, R20, -R19 ;  /* 0x8000001314137221 */ /* 0x000fe20000000000 */
[----:B-1----:R-:W-:-:S06]  /*2150*/  IADD3 R11, PT, PT, R23, 0xffffffe, RZ ;  /* 0x0ffffffe170b7810 */ /* 0x002fcc0007ffe0ff */
[----:B------:R-:W5:Y:S02]  /*2160*/  F2I.FTZ.U32.TRUNC.NTZ R11, R11 ;  /* 0x0000000b000b7305 */ /* 0x000f64000021f000 */
[----:B-----5:R-:W-:-:S04]  /*2170*/  IMAD.MOV R13, RZ, RZ, -R11 ;  /* 0x000000ffff0d7224 */ /* 0x020fc800078e0a0b */
[----:B------:R-:W-:Y:S02]  /*2180*/  IMAD R13, R13, R18, RZ ;  /* 0x000000120d0d7224 */ /* 0x000fe400078e02ff */
[C---:B--2---:R-:W-:Y:S01]  /*2190*/  FMUL R14, R21.reuse, R14 ;  /* 0x0000000e150e7220 */ /* 0x044fe20000400000 */
[----:B---3--:R-:W-:-:S03]  /*21a0*/  FMUL R21, R21, R8 ;  /* 0x0000000815157220 */ /* 0x008fc60000400000 */
[----:B----4-:R-:W-:Y:S01]  /*21b0*/  FFMA R10, R15, R10, R14 ;  /* 0x0000000a0f0a7223 */ /* 0x010fe2000000000e */
[----:B------:R-:W-:-:S03]  /*21c0*/  LEA R8, P0, R5, UR14, 0x2 ;  /* 0x0000000e05087c11 */ /* 0x000fc6000f8010ff */
[----:B------:R-:W-:Y:S01]  /*21d0*/  FMUL R10, R19, R10 ;  /* 0x0000000a130a7220 */ /* 0x000fe20000400000 */
[----:B------:R-:W-:Y:S01]  /*21e0*/  FFMA R12, R15, R12, R21 ;  /* 0x0000000c0f0c7223 */ /* 0x000fe20000000015 */
[----:B------:R-:W-:Y:S01]  /*21f0*/  FADD R19, -R19, 1 ;  /* 0x3f80000013137421 */ /* 0x000fe20000000100 */
[C---:B------:R-:W-:Y:S02]  /*2200*/  LEA.HI.X R9, R5.reuse, UR15, R4, 0x2, P0 ;  /* 0x0000000f05097c11 */ /* 0x040fe400080f1404 */
[----:B------:R-:W-:Y:S01]  /*2210*/  IADD3 R5, P0, PT, R5, UR4, RZ ;  /* 0x0000000405057c10 */ /* 0x000fe2000ff1e0ff */
[----:B------:R-:W-:-:S04]  /*2220*/  FFMA R19, R19, R12, R10 ;  /* 0x0000000c13137223 */ /* 0x000fc8000000000a */
[----:B------:R-:W-:Y:S01]  /*2230*/  IMAD.X R4, RZ, RZ, R4, P0 ;  /* 0x000000ffff047224 */ /* 0x000fe200000e0604 */
[----:B------:R0:W-:Y:S01]  /*2240*/  STG.E desc[UR8][R8.64], R19 ;  /* 0x0000001308007986 */ /* 0x0001e2000c101908 */
[----:B------:R-:W-:-:S04]  /*2250*/  ISETP.GE.U32.AND P0, PT, R5, UR5, PT ;  /* 0x0000000505007c0c */ /* 0x000fc8000bf06070 */
[----:B------:R-:W-:Y:S02]  /*2260*/  ISETP.GE.U32.AND.EX P0, PT, R4, UR10, PT, P0 ;  /* 0x0000000a04007c0c */ /* 0x000fe4000bf06100 */
[----:B------:R-:W-:-:S05]  /*2270*/  MOV R10, RZ ;  /* 0x000000ff000a7202 */ /* 0x000fca0000000f00 */
[----:B------:R-:W-:-:S06]  /*2280*/  IMAD.HI.U32 R12, R11, R13, R10 ;  /* 0x0000000d0b0c7227 */ /* 0x000fcc00078e000a */
[----:B0-----:R-:W-:Y:S05]  /*2290*/  @!P0 BRA `(.L_x_20) ;  /* 0xfffffff800508947 */ /* 0x001fea000383ffff */
[----:B------:R-:W-:Y:S05]  /*22a0*/  EXIT ;  /* 0x000000000000794d */ /* 0x000fea0003800000 */
        .weak           $__internal_1_$__cuda_sm3x_div_rn_noftz_f32_slowpath
        .type           $__internal_1_$__cuda_sm3x_div_rn_noftz_f32_slowpath,@function
        .size           $__internal_1_$__cuda_sm3x_div_rn_noftz_f32_slowpath,(.L_x_31 - $__internal_1_$__cuda_sm3x_div_rn_noftz_f32_slowpath)
$__internal_1_$__cuda_sm3x_div_rn_noftz_f32_slowpath:
[----:B------:R-:W-:Y:S02]  /*22b0*/  SHF.R.U32.HI R8, RZ, 0x17, R3 ;  /* 0x00000017ff087819 */ /* 0x000fe40000011603 */
[----:B------:R-:W-:Y:S02]  /*22c0*/  SHF.R.U32.HI R7, RZ, 0x17, R0 ;  /* 0x00000017ff077819 */ /* 0x000fe40000011600 */
[----:B------:R-:W-:Y:S02]  /*22d0*/  LOP3.LUT R12, R8, 0xff, RZ, 0xc0, !PT ;  /* 0x000000ff080c7812 */ /* 0x000fe400078ec0ff */
[----:B------:R-:W-:-:S03]  /*22e0*/  LOP3.LUT R10, R7, 0xff, RZ, 0xc0, !PT ;  /* 0x000000ff070a7812 */ /* 0x000fc600078ec0ff */
[----:B------:R-:W-:Y:S02]  /*22f0*/  VIADD R9, R12, 0xffffffff ;  /* 0xffffffff0c097836 */ /* 0x000fe40000000000 */
[----:B------:R-:W-:-:S03]  /*2300*/  VIADD R8, R10, 0xffffffff ;  /* 0xffffffff0a087836 */ /* 0x000fc60000000000 */
[----:B------:R-:W-:-:S04]  /*2310*/  ISETP.GT.U32.AND P0, PT, R9, 0xfd, PT ;  /* 0x000000fd0900780c */ /* 0x000fc80003f04070 */
[----:B------:R-:W-:-:S13]  /*2320*/  ISETP.GT.U32.OR P0, PT, R8, 0xfd, P0 ;  /* 0x000000fd0800780c */ /* 0x000fda0000704470 */
[----:B------:R-:W-:Y:S01]  /*2330*/  @!P0 MOV R7, RZ ;  /* 0x000000ff00078202 */ /* 0x000fe20000000f00 */
        /* <DEDUP_REMOVED lines=24> */
.L_x_21:
[----:B------:R-:W-:-:S05]  /*24c0*/  LEA R8, R12, 0xc0800000, 0x17 ;  /* 0xc08000000c087811 */ /* 0x000fca00078eb8ff */
[----:B------:R-:W-:Y:S02]  /*24d0*/  IMAD.IADD R8, R3, 0x1, -R8 ;  /* 0x0000000103087824 */ /* 0x000fe400078e0a08 */
[----:B------:R-:W-:Y:S02]  /*24e0*/  VIADD R3, R10, 0xffffff81 ;  /* 0xffffff810a037836 */ /* 0x000fe40000000000 */
[----:B------:R0:W1:Y:S01]  /*24f0*/  MUFU.RCP R9, R8 ;  /* 0x0000000800097308 */ /* 0x0000620000001000 */
[----:B------:R-:W-:Y:S01]  /*2500*/  FADD.FTZ R11, -R8, -RZ ;  /* 0x800000ff080b7221 */ /* 0x000fe20000010100 */
[C---:B------:R-:W-:Y:S01]  /*2510*/  IMAD R0, R3.reuse, -0x800000, R0 ;  /* 0xff80000003007824 */ /* 0x040fe200078e0200 */
[----:B0-----:R-:W-:-:S04]  /*2520*/  IADD3 R8, PT, PT, R3, 0x7f, -R12 ;  /* 0x0000007f03087810 */ /* 0x001fc80007ffe80c */
[----:B------:R-:W-:Y:S01]  /*2530*/  IADD3 R8, PT, PT, R8, R7, RZ ;  /* 0x0000000708087210 */ /* 0x000fe20007ffe0ff */
[----:B-1----:R-:W-:-:S04]  /*2540*/  FFMA R10, R9, R11, 1 ;  /* 0x3f800000090a7423 */ /* 0x002fc8000000000b */
[----:B------:R-:W-:-:S04]  /*2550*/  FFMA R14, R9, R10, R9 ;  /* 0x0000000a090e7223 */ /* 0x000fc80000000009 */
[----:B------:R-:W-:-:S04]  /*2560*/  FFMA R9, R0, R14, RZ ;  /* 0x0000000e00097223 */ /* 0x000fc800000000ff */
[----:B------:R-:W-:-:S04]  /*2570*/  FFMA R10, R11, R9, R0 ;  /* 0x000000090b0a7223 */ /* 0x000fc80000000000 */
[----:B------:R-:W-:-:S04]  /*2580*/  FFMA R9, R14, R10, R9 ;  /* 0x0000000a0e097223 */ /* 0x000fc80000000009 */
[----:B------:R-:W-:-:S04]  /*2590*/  FFMA R10, R11, R9, R0 ;  /* 0x000000090b0a7223 */ /* 0x000fc80000000000 */
[----:B------:R-:W-:-:S05]  /*25a0*/  FFMA R0, R14, R10, R9 ;  /* 0x0000000a0e007223 */ /* 0x000fca0000000009 */
[----:B------:R-:W-:-:S04]  /*25b0*/  SHF.R.U32.HI R3, RZ, 0x17, R0 ;  /* 0x00000017ff037819 */ /* 0x000fc80000011600 */
[----:B------:R-:W-:-:S05]  /*25c0*/  LOP3.LUT R3, R3, 0xff, RZ, 0xc0, !PT ;  /* 0x000000ff03037812 */ /* 0x000fca00078ec0ff */
[----:B------:R-:W-:-:S04]  /*25d0*/  IMAD.IADD R11, R3, 0x1, R8 ;  /* 0x00000001030b7824 */ /* 0x000fc800078e0208 */
        /* <DEDUP_REMOVED lines=11> */
[CCC-:B------:R-:W-:Y:S01]  /*2690*/  FFMA.RM R8, R14.reuse, R10.reuse, R9.reuse ;  /* 0x0000000a0e087223 */ /* 0x1c0fe20000004009 */
[C---:B------:R-:W-:Y:S02]  /*26a0*/  ISETP.NE.AND P2, PT, R11.reuse, RZ, PT ;  /* 0x000000ff0b00720c */ /* 0x040fe40003f45270 */
[----:B------:R-:W-:Y:S02]  /*26b0*/  ISETP.NE.AND P1, PT, R11, RZ, PT ;  /* 0x000000ff0b00720c */ /* 0x000fe40003f25270 */
[----:B------:R-:W-:Y:S01]  /*26c0*/  LOP3.LUT R7, R3, 0x7fffff, RZ, 0xc0, !PT ;  /* 0x007fffff03077812 */ /* 0x000fe200078ec0ff */
[----:B------:R-:W-:Y:S01]  /*26d0*/  FFMA.RP R3, R14, R10, R9 ;  /* 0x0000000a0e037223 */ /* 0x000fe20000008009 */
[----:B------:R-:W-:Y:S01]  /*26e0*/  IADD3 R10, PT, PT, R11, 0x20, RZ ;  /* 0x000000200b0a7810 */ /* 0x000fe20007ffe0ff */
        /* <DEDUP_REMOVED lines=11> */
[----:B------:R-:W-:-:S05]  /*27a0*/  LOP3.LUT R3, R3, R8, RZ, 0xc0, !PT ;  /* 0x0000000803037212 */ /* 0x000fca00078ec0ff */
[----:B------:R-:W-:-:S05]  /*27b0*/  IMAD.IADD R3, R10, 0x1, R3 ;  /* 0x000000010a037824 */ /* 0x000fca00078e0203 */
[----:B------:R-:W-:Y:S01]  /*27c0*/  LOP3.LUT R0, R3, R0, RZ, 0xfc, !PT ;  /* 0x0000000003007212 */ /* 0x000fe200078efcff */
[----:B------:R-:W-:Y:S06]  /*27d0*/  BRA `(.L_x_28) ;  /* 0x0000000000347947 */ /* 0x000fec0003800000 */
.L_x_27:
[----:B------:R-:W-:-:S04]  /*27e0*/  LOP3.LUT R0, R0, 0x80000000, RZ, 0xc0, !PT ;  /* 0x8000000000007812 */ /* 0x000fc800078ec0ff */
[----:B------:R-:W-:Y:S01]  /*27f0*/  LOP3.LUT R0, R0, 0x7f800000, RZ, 0xfc, !PT ;  /* 0x7f80000000007812 */ /* 0x000fe200078efcff */
[----:B------:R-:W-:Y:S06]  /*2800*/  BRA `(.L_x_28) ;  /* 0x0000000000287947 */ /* 0x000fec0003800000 */
.L_x_26:
[----:B------:R-:W-:Y:S01]  /*2810*/  LEA R0, R8, R0, 0x17 ;  /* 0x0000000008007211 */ /* 0x000fe200078eb8ff */
[----:B------:R-:W-:Y:S06]  /*2820*/  BRA `(.L_x_28) ;  /* 0x0000000000207947 */ /* 0x000fec0003800000 */
.L_x_25:
[----:B------:R-:W-:-:S04]  /*2830*/  LOP3.LUT R0, R3, 0x80000000, R0, 0x48, !PT ;  /* 0x8000000003007812 */ /* 0x000fc800078e4800 */
[----:B------:R-:W-:Y:S01]  /*2840*/  LOP3.LUT R0, R0, 0x7f800000, RZ, 0xfc, !PT ;  /* 0x7f80000000007812 */ /* 0x000fe200078efcff */
[----:B------:R-:W-:Y:S06]  /*2850*/  BRA `(.L_x_28) ;  /* 0x0000000000147947 */ /* 0x000fec0003800000 */
.L_x_24:
[----:B------:R-:W-:Y:S01]  /*2860*/  LOP3.LUT R0, R3, 0x80000000, R0, 0x48, !PT ;  /* 0x8000000003007812 */ /* 0x000fe200078e4800 */
[----:B------:R-:W-:Y:S06]  /*2870*/  BRA `(.L_x_28) ;  /* 0x00000000000c7947 */ /* 0x000fec0003800000 */
.L_x_23:
[----:B------:R-:W0:Y:S01]  /*2880*/  MUFU.RSQ R0, -QNAN ;  /* 0xffc0000000007908 */ /* 0x000e220000001400 */
[----:B------:R-:W-:Y:S05]  /*2890*/  BRA `(.L_x_28) ;  /* 0x0000000000047947 */ /* 0x000fea0003800000 */
.L_x_22:
[----:B------:R-:W-:-:S07]  /*28a0*/  FADD.FTZ R0, R0, R3 ;  /* 0x0000000300007221 */ /* 0x000fce0000010000 */
.L_x_28:
[----:B------:R-:W-:-:S04]  /*28b0*/  IMAD.MOV.U32 R7, RZ, RZ, 0x0 ;  /* 0x00000000ff077424 */ /* 0x000fc800078e00ff */
[----:B0-----:R-:W-:Y:S05]  /*28c0*/  RET.REL.NODEC R6 `(_ZN6caffe270_GLOBAL__N__46_tmpxft_0000688a_00000000_7_upsample_op_cpp1_ii_9a24acd222UpsampleBilinearKernelEiiiiiiffPKfPf) ;  /* 0xffffffd406cc7950 */ /* 0x001fea0003c3ffff */
.L_x_29:
        /* <DEDUP_REMOVED lines=11> */
.L_x_31:


//--------------------- .nv.shared.reserved.0     --------------------------
	.section	.nv.shared.reserved.0,"aw",@nobits
	.weak		__nv_reservedSMEM_offset_0_alias
	.size		__nv_reservedSMEM_offset_0_alias, 0, 64
	.other		__nv_reservedSMEM_offset_0_alias,@"STO_CUDA_RESERVED_SHARED STV_DEFAULT"
__nv_reservedSMEM_offset_0_alias:
	.zero		0
	.zero		64


//--------------------- .nv.global                --------------------------
	.section	.nv.global,"aw",@nobits
	.align	8
.nv.global:
	.type		_ZTVN10__cxxabiv120__function_type_infoE,@object
	.size		_ZTVN10__cxxabiv120__function_type_infoE,(_ZTVN10__cxxabiv120__si_class_type_infoE - _ZTVN10__cxxabiv120__function_type_infoE)
_ZTVN10__cxxabiv120__function_type_infoE:
	.zero		8
	.type		_ZTVN10__cxxabiv120__si_class_type_infoE,@object
	.size		_ZTVN10__cxxabiv120__si_class_type_infoE,(_ZTTNSt7__cxx1119basic_ostringstreamIcSt11char_traitsIcESaIcEEE - _ZTVN10__cxxabiv120__si_class_type_infoE)
_ZTVN10__cxxabiv120__si_class_type_infoE:
	.zero		8
	.type		_ZTTNSt7__cxx1119basic_ostringstreamIcSt11char_traitsIcESaIcEEE,@object
	.size		_ZTTNSt7__cxx1119basic_ostringstreamIcSt11char_traitsIcESaIcEEE,(_ZTVN10__cxxabiv117__class_type_infoE - _ZTTNSt7__cxx1119basic_ostringstreamIcSt11char_traitsIcESaIcEEE)
_ZTTNSt7__cxx1119basic_ostringstreamIcSt11char_traitsIcESaIcEEE:
	.zero		8
	.type		_ZTVN10__cxxabiv117__class_type_infoE,@object
	.size		_ZTVN10__cxxabiv117__class_type_infoE,(_ZTTSo - _ZTVN10__cxxabiv117__class_type_infoE)
_ZTVN10__cxxabiv117__class_type_infoE:
	.zero		8
	.type		_ZTTSo,@object
	.size		_ZTTSo,(_ZTVN10__cxxabiv119__pointer_type_infoE - _ZTTSo)
_ZTTSo:
	.zero		8
	.type		_ZTVN10__cxxabiv119__pointer_type_infoE,@object
	.size		_ZTVN10__cxxabiv119__pointer_type_infoE,(_ZTVSt9basic_iosIcSt11char_traitsIcEE - _ZTVN10__cxxabiv119__pointer_type_infoE)
_ZTVN10__cxxabiv119__pointer_type_infoE:
	.zero		8
	.type		_ZTVSt9basic_iosIcSt11char_traitsIcEE,@object
	.size		_ZTVSt9basic_iosIcSt11char_traitsIcEE,(_ZTVN3c105ErrorE - _ZTVSt9basic_iosIcSt11char_traitsIcEE)
_ZTVSt9basic_iosIcSt11char_traitsIcEE:
	.zero		32
	.type		_ZTVN3c105ErrorE,@object
	.size		_ZTVN3c105ErrorE,(_ZTVN3c1011StorageImplE - _ZTVN3c105ErrorE)
_ZTVN3c105ErrorE:
	.zero		40
	.type		_ZTVN3c1011StorageImplE,@object
	.size		_ZTVN3c1011StorageImplE,(_ZTVN3c1020intrusive_ptr_targetE - _ZTVN3c1011StorageImplE)
_ZTVN3c1011StorageImplE:
	.zero		40
	.type		_ZTVN3c1020intrusive_ptr_targetE,@object
	.size		_ZTVN3c1020intrusive_ptr_targetE,(_ZTVSt9exception - _ZTVN3c1020intrusive_ptr_targetE)
_ZTVN3c1020intrusive_ptr_targetE:
	.zero		40
	.type		_ZTVSt9exception,@object
	.size		_ZTVSt9exception,(_ZTVSt15basic_streambufIcSt11char_traitsIcEE - _ZTVSt9exception)
_ZTVSt9exception:
	.zero		40
	.type		_ZTVSt15basic_streambufIcSt11char_traitsIcEE,@object
	.size		_ZTVSt15basic_streambufIcSt11char_traitsIcEE,(_ZTVNSt7__cxx1115basic_stringbufIcSt11char_traitsIcESaIcEEE - _ZTVSt15basic_streambufIcSt11char_traitsIcEE)
_ZTVSt15basic_streambufIcSt11char_traitsIcEE:
	.zero		128
	.type		_ZTVNSt7__cxx1115basic_stringbufIcSt11char_traitsIcESaIcEEE,@object
	.size		_ZTVNSt7__cxx1115basic_stringbufIcSt11char_traitsIcESaIcEEE,(_ZTVN6caffe218UpsampleBilinearOpIfNS_11CUDAContextEEE - _ZTVNSt7__cxx1115basic_stringbufIcSt11char_traitsIcESaIcEEE)
_ZTVNSt7__cxx1115basic_stringbufIcSt11char_traitsIcESaIcEEE:
	.zero		128
	.type		_ZTVN6caffe218UpsampleBilinearOpIfNS_11CUDAContextEEE,@object
	.size		_ZTVN6caffe218UpsampleBilinearOpIfNS_11CUDAContextEEE,(_ZTVN6caffe226UpsampleBilinearGradientOpIfNS_11CUDAContextEEE - _ZTVN6caffe218UpsampleBilinearOpIfNS_11CUDAContextEEE)
_ZTVN6caffe218UpsampleBilinearOpIfNS_11CUDAContextEEE:
	.zero		136
	.type		_ZTVN6caffe226UpsampleBilinearGradientOpIfNS_11CUDAContextEEE,@object
	.size		_ZTVN6caffe226UpsampleBilinearGradientOpIfNS_11CUDAContextEEE,(_ZTVN6caffe28OperatorINS_11CUDAContextEEE - _ZTVN6caffe226UpsampleBilinearGradientOpIfNS_11CUDAContextEEE)
_ZTVN6caffe226UpsampleBilinearGradientOpIfNS_11CUDAContextEEE:
	.zero		136
	.type		_ZTVN6caffe28OperatorINS_11CUDAContextEEE,@object
	.size		_ZTVN6caffe28OperatorINS_11CUDAContextEEE,(.L_13 - _ZTVN6caffe28OperatorINS_11CUDAContextEEE)
_ZTVN6caffe28OperatorINS_11CUDAContextEEE:
	.zero		136
.L_13:


//--------------------- .nv.constant0._ZN6caffe270_GLOBAL__N__46_tmpxft_0000688a_00000000_7_upsample_op_cpp1_ii_9a24acd230UpsampleBilinearGradientKernelEiiiiiiffPKfPf --------------------------
	.section	.nv.constant0._ZN6caffe270_GLOBAL__N__46_tmpxft_0000688a_00000000_7_upsample_op_cpp1_ii_9a24acd230UpsampleBilinearGradientKernelEiiiiiiffPKfPf,"a",@progbits
	.sectionflags	@""
	.align	4
.nv.constant0._ZN6caffe270_GLOBAL__N__46_tmpxft_0000688a_00000000_7_upsample_op_cpp1_ii_9a24acd230UpsampleBilinearGradientKernelEiiiiiiffPKfPf:
	.zero		944


//--------------------- .nv.constant0._ZN6caffe270_GLOBAL__N__46_tmpxft_0000688a_00000000_7_upsample_op_cpp1_ii_9a24acd222UpsampleBilinearKernelEiiiiiiffPKfPf --------------------------
	.section	.nv.constant0._ZN6caffe270_GLOBAL__N__46_tmpxft_0000688a_00000000_7_upsample_op_cpp1_ii_9a24acd222UpsampleBilinearKernelEiiiiiiffPKfPf,"a",@progbits
	.sectionflags	@""
	.align	4
.nv.constant0._ZN6caffe270_GLOBAL__N__46_tmpxft_0000688a_00000000_7_upsample_op_cpp1_ii_9a24acd222UpsampleBilinearKernelEiiiiiiffPKfPf:
	.zero		944


//--------------------- SYMBOLS --------------------------

	.type		.nv.reservedSmem.offset0,@object
	.size		.nv.reservedSmem.offset0,0x4
